//
// Generated by NVIDIA NVVM Compiler
//
// Compiler Build ID: CL-36424714
// Cuda compilation tools, release 13.0, V13.0.88
// Based on NVVM 20.0.0
//

.version 9.0
.target sm_100
.address_size 64

	// .globl	nvi_batch_f32

.visible .entry nvi_batch_f32(
	.param .u64 .ptr .align 1 nvi_batch_f32_param_0,
	.param .u64 .ptr .align 1 nvi_batch_f32_param_1,
	.param .u32 nvi_batch_f32_param_2,
	.param .u32 nvi_batch_f32_param_3,
	.param .u64 .ptr .align 1 nvi_batch_f32_param_4
)
{
	.reg .pred 	%p<23>;
	.reg .b32 	%r<54>;
	.reg .b32 	%f<18>;
	.reg .b64 	%rd<53>;
	.reg .b64 	%fd<56>;

	ld.param.u64 	%rd28, [nvi_batch_f32_param_0];
	ld.param.u64 	%rd29, [nvi_batch_f32_param_1];
	ld.param.u32 	%r30, [nvi_batch_f32_param_2];
	ld.param.u32 	%r31, [nvi_batch_f32_param_3];
	ld.param.u64 	%rd30, [nvi_batch_f32_param_4];
	cvta.to.global.u64 	%rd1, %rd29;
	cvta.to.global.u64 	%rd2, %rd28;
	cvta.to.global.u64 	%rd3, %rd30;
	setp.lt.s32 	%p1, %r30, 1;
	@%p1 bra 	$L__BB0_34;
	mov.u32 	%r32, %ctaid.x;
	mov.u32 	%r33, %tid.x;
	or.b32  	%r34, %r32, %r33;
	setp.ne.s32 	%p2, %r34, 0;
	@%p2 bra 	$L__BB0_34;
	max.s32 	%r1, %r31, 0;
	setp.lt.s32 	%p3, %r31, 1;
	@%p3 bra 	$L__BB0_15;
	min.u32 	%r2, %r31, %r30;
	and.b32  	%r3, %r2, 15;
	setp.lt.u32 	%p4, %r2, 16;
	mov.b32 	%r47, 0;
	@%p4 bra 	$L__BB0_6;
	and.b32  	%r47, %r2, 2147483632;
	neg.s32 	%r45, %r47;
	add.s64 	%rd45, %rd3, 32;
$L__BB0_5:
	.pragma "nounroll";
	mov.b32 	%r36, 2143289344;
	st.global.u32 	[%rd45+-32], %r36;
	st.global.u32 	[%rd45+-28], %r36;
	st.global.u32 	[%rd45+-24], %r36;
	st.global.u32 	[%rd45+-20], %r36;
	st.global.u32 	[%rd45+-16], %r36;
	st.global.u32 	[%rd45+-12], %r36;
	st.global.u32 	[%rd45+-8], %r36;
	st.global.u32 	[%rd45+-4], %r36;
	st.global.u32 	[%rd45], %r36;
	st.global.u32 	[%rd45+4], %r36;
	st.global.u32 	[%rd45+8], %r36;
	st.global.u32 	[%rd45+12], %r36;
	st.global.u32 	[%rd45+16], %r36;
	st.global.u32 	[%rd45+20], %r36;
	st.global.u32 	[%rd45+24], %r36;
	st.global.u32 	[%rd45+28], %r36;
	add.s32 	%r45, %r45, 16;
	add.s64 	%rd45, %rd45, 64;
	setp.ne.s32 	%p5, %r45, 0;
	@%p5 bra 	$L__BB0_5;
$L__BB0_6:
	setp.eq.s32 	%p6, %r3, 0;
	@%p6 bra 	$L__BB0_15;
	and.b32  	%r9, %r2, 7;
	setp.lt.u32 	%p7, %r3, 8;
	@%p7 bra 	$L__BB0_9;
	mul.wide.u32 	%rd31, %r47, 4;
	add.s64 	%rd32, %rd3, %rd31;
	mov.b32 	%r37, 2143289344;
	st.global.u32 	[%rd32], %r37;
	st.global.u32 	[%rd32+4], %r37;
	st.global.u32 	[%rd32+8], %r37;
	st.global.u32 	[%rd32+12], %r37;
	st.global.u32 	[%rd32+16], %r37;
	st.global.u32 	[%rd32+20], %r37;
	st.global.u32 	[%rd32+24], %r37;
	st.global.u32 	[%rd32+28], %r37;
	add.s32 	%r47, %r47, 8;
$L__BB0_9:
	setp.eq.s32 	%p8, %r9, 0;
	@%p8 bra 	$L__BB0_15;
	and.b32  	%r12, %r2, 3;
	setp.lt.u32 	%p9, %r9, 4;
	@%p9 bra 	$L__BB0_12;
	mul.wide.u32 	%rd33, %r47, 4;
	add.s64 	%rd34, %rd3, %rd33;
	mov.b32 	%r38, 2143289344;
	st.global.u32 	[%rd34], %r38;
	st.global.u32 	[%rd34+4], %r38;
	st.global.u32 	[%rd34+8], %r38;
	st.global.u32 	[%rd34+12], %r38;
	add.s32 	%r47, %r47, 4;
$L__BB0_12:
	setp.eq.s32 	%p10, %r12, 0;
	@%p10 bra 	$L__BB0_15;
	mul.wide.u32 	%rd35, %r47, 4;
	add.s64 	%rd46, %rd3, %rd35;
	neg.s32 	%r49, %r12;
$L__BB0_14:
	.pragma "nounroll";
	mov.b32 	%r39, 2143289344;
	st.global.u32 	[%rd46], %r39;
	add.s64 	%rd46, %rd46, 4;
	add.s32 	%r49, %r49, 1;
	setp.ne.s32 	%p11, %r49, 0;
	@%p11 bra 	$L__BB0_14;
$L__BB0_15:
	setp.ge.s32 	%p12, %r31, %r30;
	@%p12 bra 	$L__BB0_34;
	mul.wide.u32 	%rd36, %r1, 4;
	add.s64 	%rd37, %rd3, %rd36;
	mov.b32 	%r40, 1148846080;
	st.global.u32 	[%rd37], %r40;
	add.s32 	%r52, %r1, 1;
	setp.ge.u32 	%p13, %r52, %r30;
	@%p13 bra 	$L__BB0_34;
	add.s64 	%rd39, %rd2, %rd36;
	ld.global.nc.f32 	%f5, [%rd39];
	cvt.f64.f32 	%fd43, %f5;
	add.s64 	%rd40, %rd1, %rd36;
	ld.global.nc.f32 	%f6, [%rd40];
	cvt.f64.f32 	%fd42, %f6;
	not.b32 	%r41, %r1;
	add.s32 	%r42, %r30, %r41;
	and.b32  	%r19, %r42, 3;
	setp.eq.s32 	%p14, %r19, 0;
	mov.f64 	%fd52, 0d408F400000000000;
	@%p14 bra 	$L__BB0_23;
	neg.s32 	%r51, %r19;
	add.s64 	%rd42, %rd36, 4;
	add.s64 	%rd49, %rd3, %rd42;
	add.s64 	%rd48, %rd1, %rd42;
	add.s64 	%rd47, %rd2, %rd42;
	mov.f64 	%fd52, 0d408F400000000000;
	mov.u32 	%r50, %r1;
$L__BB0_19:
	.pragma "nounroll";
	ld.global.nc.f32 	%f7, [%rd47];
	cvt.f64.f32 	%fd6, %f7;
	ld.global.nc.f32 	%f8, [%rd48];
	cvt.f64.f32 	%fd7, %f8;
	setp.leu.f64 	%p15, %fd42, %fd7;
	@%p15 bra 	$L__BB0_21;
	sub.f64 	%fd31, %fd6, %fd43;
	div.rn.f64 	%fd32, %fd31, %fd43;
	fma.rn.f64 	%fd52, %fd52, %fd32, %fd52;
$L__BB0_21:
	cvt.rn.f32.f64 	%f9, %fd52;
	st.global.f32 	[%rd49], %f9;
	add.s32 	%r51, %r51, 1;
	setp.ne.s32 	%p16, %r51, 0;
	add.s32 	%r50, %r50, 1;
	add.s64 	%rd49, %rd49, 4;
	add.s64 	%rd48, %rd48, 4;
	add.s64 	%rd47, %rd47, 4;
	mov.f64 	%fd42, %fd7;
	mov.f64 	%fd43, %fd6;
	@%p16 bra 	$L__BB0_19;
	add.s32 	%r52, %r50, 1;
	mov.f64 	%fd42, %fd7;
	mov.f64 	%fd43, %fd6;
$L__BB0_23:
	sub.s32 	%r43, %r30, %r1;
	add.s32 	%r44, %r43, -2;
	setp.lt.u32 	%p17, %r44, 3;
	@%p17 bra 	$L__BB0_34;
	sub.s32 	%r53, %r52, %r30;
	mul.wide.u32 	%rd43, %r52, 4;
	add.s64 	%rd44, %rd43, 8;
	add.s64 	%rd52, %rd2, %rd44;
	add.s64 	%rd51, %rd1, %rd44;
	add.s64 	%rd50, %rd3, %rd44;
$L__BB0_25:
	ld.global.nc.f32 	%f10, [%rd52+-8];
	cvt.f64.f32 	%fd16, %f10;
	ld.global.nc.f32 	%f1, [%rd51+-8];
	cvt.f64.f32 	%fd33, %f1;
	setp.leu.f64 	%p18, %fd42, %fd33;
	@%p18 bra 	$L__BB0_27;
	sub.f64 	%fd34, %fd16, %fd43;
	div.rn.f64 	%fd35, %fd34, %fd43;
	fma.rn.f64 	%fd52, %fd52, %fd35, %fd52;
$L__BB0_27:
	cvt.rn.f32.f64 	%f11, %fd52;
	st.global.f32 	[%rd50+-8], %f11;
	ld.global.nc.f32 	%f12, [%rd52+-4];
	cvt.f64.f32 	%fd19, %f12;
	ld.global.nc.f32 	%f2, [%rd51+-4];
	setp.leu.f32 	%p19, %f1, %f2;
	@%p19 bra 	$L__BB0_29;
	sub.f64 	%fd36, %fd19, %fd16;
	div.rn.f64 	%fd37, %fd36, %fd16;
	fma.rn.f64 	%fd52, %fd52, %fd37, %fd52;
$L__BB0_29:
	cvt.rn.f32.f64 	%f13, %fd52;
	st.global.f32 	[%rd50+-4], %f13;
	ld.global.nc.f32 	%f14, [%rd52];
	cvt.f64.f32 	%fd22, %f14;
	ld.global.nc.f32 	%f3, [%rd51];
	setp.leu.f32 	%p20, %f2, %f3;
	@%p20 bra 	$L__BB0_31;
	sub.f64 	%fd38, %fd22, %fd19;
	div.rn.f64 	%fd39, %fd38, %fd19;
	fma.rn.f64 	%fd52, %fd52, %fd39, %fd52;
$L__BB0_31:
	cvt.rn.f32.f64 	%f15, %fd52;
	st.global.f32 	[%rd50], %f15;
	ld.global.nc.f32 	%f16, [%rd52+4];
	cvt.f64.f32 	%fd43, %f16;
	ld.global.nc.f32 	%f4, [%rd51+4];
	setp.leu.f32 	%p21, %f3, %f4;
	@%p21 bra 	$L__BB0_33;
	sub.f64 	%fd40, %fd43, %fd22;
	div.rn.f64 	%fd41, %fd40, %fd22;
	fma.rn.f64 	%fd52, %fd52, %fd41, %fd52;
$L__BB0_33:
	cvt.rn.f32.f64 	%f17, %fd52;
	st.global.f32 	[%rd50+4], %f17;
	add.s32 	%r53, %r53, 4;
	add.s64 	%rd52, %rd52, 16;
	add.s64 	%rd51, %rd51, 16;
	add.s64 	%rd50, %rd50, 16;
	setp.ne.s32 	%p22, %r53, 0;
	cvt.f64.f32 	%fd42, %f4;
	@%p22 bra 	$L__BB0_25;
$L__BB0_34:
	ret;

}
	// .globl	nvi_many_series_one_param_f32
.visible .entry nvi_many_series_one_param_f32(
	.param .u64 .ptr .align 1 nvi_many_series_one_param_f32_param_0,
	.param .u64 .ptr .align 1 nvi_many_series_one_param_f32_param_1,
	.param .u32 nvi_many_series_one_param_f32_param_2,
	.param .u32 nvi_many_series_one_param_f32_param_3,
	.param .u64 .ptr .align 1 nvi_many_series_one_param_f32_param_4,
	.param .u64 .ptr .align 1 nvi_many_series_one_param_f32_param_5
)
{
	.reg .pred 	%p<23>;
	.reg .b32 	%r<68>;
	.reg .b32 	%f<18>;
	.reg .b64 	%rd<58>;
	.reg .b64 	%fd<56>;

	ld.param.u64 	%rd15, [nvi_many_series_one_param_f32_param_0];
	ld.param.u64 	%rd16, [nvi_many_series_one_param_f32_param_1];
	ld.param.u32 	%r37, [nvi_many_series_one_param_f32_param_2];
	ld.param.u32 	%r38, [nvi_many_series_one_param_f32_param_3];
	ld.param.u64 	%rd14, [nvi_many_series_one_param_f32_param_4];
	ld.param.u64 	%rd17, [nvi_many_series_one_param_f32_param_5];
	cvta.to.global.u64 	%rd1, %rd16;
	cvta.to.global.u64 	%rd2, %rd15;
	cvta.to.global.u64 	%rd3, %rd17;
	mov.u32 	%r39, %ctaid.x;
	mov.u32 	%r40, %ntid.x;
	mov.u32 	%r41, %tid.x;
	mad.lo.s32 	%r1, %r39, %r40, %r41;
	setp.ge.s32 	%p1, %r1, %r37;
	setp.lt.s32 	%p2, %r38, 1;
	or.pred  	%p3, %p1, %p2;
	@%p3 bra 	$L__BB1_31;
	cvta.to.global.u64 	%rd18, %rd14;
	mul.wide.s32 	%rd19, %r1, 4;
	add.s64 	%rd20, %rd18, %rd19;
	ld.global.nc.u32 	%r43, [%rd20];
	max.s32 	%r2, %r43, 0;
	and.b32  	%r3, %r38, 7;
	setp.lt.u32 	%p4, %r38, 8;
	mov.b32 	%r60, 0;
	@%p4 bra 	$L__BB1_4;
	and.b32  	%r60, %r38, 2147483640;
	neg.s32 	%r58, %r60;
	shl.b32 	%r6, %r37, 3;
	mul.wide.s32 	%rd23, %r37, 4;
	mov.u32 	%r57, %r1;
$L__BB1_3:
	.pragma "nounroll";
	mul.wide.s32 	%rd21, %r57, 4;
	add.s64 	%rd22, %rd3, %rd21;
	mov.b32 	%r44, 2143289344;
	st.global.u32 	[%rd22], %r44;
	add.s64 	%rd24, %rd22, %rd23;
	st.global.u32 	[%rd24], %r44;
	add.s64 	%rd25, %rd24, %rd23;
	st.global.u32 	[%rd25], %r44;
	add.s64 	%rd26, %rd25, %rd23;
	st.global.u32 	[%rd26], %r44;
	add.s64 	%rd27, %rd26, %rd23;
	st.global.u32 	[%rd27], %r44;
	add.s64 	%rd28, %rd27, %rd23;
	st.global.u32 	[%rd28], %r44;
	add.s64 	%rd29, %rd28, %rd23;
	st.global.u32 	[%rd29], %r44;
	add.s64 	%rd30, %rd29, %rd23;
	st.global.u32 	[%rd30], %r44;
	add.s32 	%r58, %r58, 8;
	add.s32 	%r57, %r57, %r6;
	setp.ne.s32 	%p5, %r58, 0;
	@%p5 bra 	$L__BB1_3;
$L__BB1_4:
	setp.eq.s32 	%p6, %r3, 0;
	@%p6 bra 	$L__BB1_12;
	and.b32  	%r12, %r38, 3;
	setp.lt.u32 	%p7, %r3, 4;
	@%p7 bra 	$L__BB1_7;
	mad.lo.s32 	%r45, %r60, %r37, %r1;
	mul.wide.s32 	%rd31, %r45, 4;
	add.s64 	%rd32, %rd3, %rd31;
	mov.b32 	%r46, 2143289344;
	st.global.u32 	[%rd32], %r46;
	mul.wide.s32 	%rd33, %r37, 4;
	add.s64 	%rd34, %rd32, %rd33;
	st.global.u32 	[%rd34], %r46;
	add.s64 	%rd35, %rd34, %rd33;
	st.global.u32 	[%rd35], %r46;
	add.s64 	%rd36, %rd35, %rd33;
	st.global.u32 	[%rd36], %r46;
	add.s32 	%r60, %r60, 4;
$L__BB1_7:
	setp.eq.s32 	%p8, %r12, 0;
	@%p8 bra 	$L__BB1_12;
	setp.eq.s32 	%p9, %r12, 1;
	@%p9 bra 	$L__BB1_10;
	mad.lo.s32 	%r47, %r60, %r37, %r1;
	mul.wide.s32 	%rd37, %r47, 4;
	add.s64 	%rd38, %rd3, %rd37;
	mov.b32 	%r48, 2143289344;
	st.global.u32 	[%rd38], %r48;
	mul.wide.s32 	%rd39, %r37, 4;
	add.s64 	%rd40, %rd38, %rd39;
	st.global.u32 	[%rd40], %r48;
	add.s32 	%r60, %r60, 2;
$L__BB1_10:
	and.b32  	%r49, %r38, 1;
	setp.eq.b32 	%p10, %r49, 1;
	not.pred 	%p11, %p10;
	@%p11 bra 	$L__BB1_12;
	mad.lo.s32 	%r50, %r60, %r37, %r1;
	mul.wide.s32 	%rd41, %r50, 4;
	add.s64 	%rd42, %rd3, %rd41;
	mov.b32 	%r51, 2143289344;
	st.global.u32 	[%rd42], %r51;
$L__BB1_12:
	setp.ge.u32 	%p12, %r2, %r38;
	@%p12 bra 	$L__BB1_31;
	mad.lo.s32 	%r17, %r2, %r37, %r1;
	mul.wide.s32 	%rd43, %r17, 4;
	add.s64 	%rd44, %rd3, %rd43;
	mov.b32 	%r52, 1148846080;
	st.global.u32 	[%rd44], %r52;
	add.s32 	%r65, %r2, 1;
	setp.ge.u32 	%p13, %r65, %r38;
	@%p13 bra 	$L__BB1_31;
	add.s64 	%rd46, %rd2, %rd43;
	ld.global.nc.f32 	%f5, [%rd46];
	cvt.f64.f32 	%fd43, %f5;
	add.s64 	%rd47, %rd1, %rd43;
	ld.global.nc.f32 	%f6, [%rd47];
	cvt.f64.f32 	%fd42, %f6;
	not.b32 	%r53, %r2;
	add.s32 	%r54, %r38, %r53;
	and.b32  	%r19, %r54, 3;
	setp.eq.s32 	%p14, %r19, 0;
	mov.f64 	%fd52, 0d408F400000000000;
	@%p14 bra 	$L__BB1_20;
	neg.s32 	%r64, %r19;
	mad.lo.s32 	%r62, %r37, %r65, %r1;
	mov.f64 	%fd52, 0d408F400000000000;
	mov.u32 	%r63, %r2;
$L__BB1_16:
	.pragma "nounroll";
	mul.wide.s32 	%rd48, %r62, 4;
	add.s64 	%rd49, %rd2, %rd48;
	ld.global.nc.f32 	%f7, [%rd49];
	cvt.f64.f32 	%fd6, %f7;
	add.s64 	%rd50, %rd1, %rd48;
	ld.global.nc.f32 	%f8, [%rd50];
	cvt.f64.f32 	%fd7, %f8;
	setp.leu.f64 	%p15, %fd42, %fd7;
	@%p15 bra 	$L__BB1_18;
	sub.f64 	%fd31, %fd6, %fd43;
	div.rn.f64 	%fd32, %fd31, %fd43;
	fma.rn.f64 	%fd52, %fd52, %fd32, %fd52;
$L__BB1_18:
	cvt.rn.f32.f64 	%f9, %fd52;
	add.s64 	%rd52, %rd3, %rd48;
	st.global.f32 	[%rd52], %f9;
	add.s32 	%r64, %r64, 1;
	setp.ne.s32 	%p16, %r64, 0;
	add.s32 	%r63, %r63, 1;
	add.s32 	%r62, %r62, %r37;
	mov.f64 	%fd42, %fd7;
	mov.f64 	%fd43, %fd6;
	@%p16 bra 	$L__BB1_16;
	add.s32 	%r65, %r63, 1;
	mov.f64 	%fd42, %fd7;
	mov.f64 	%fd43, %fd6;
$L__BB1_20:
	sub.s32 	%r55, %r38, %r2;
	add.s32 	%r56, %r55, -2;
	setp.lt.u32 	%p17, %r56, 3;
	@%p17 bra 	$L__BB1_31;
	sub.s32 	%r67, %r65, %r38;
	mad.lo.s32 	%r66, %r65, %r37, %r1;
	shl.b32 	%r32, %r37, 2;
	mul.wide.s32 	%rd7, %r37, 4;
$L__BB1_22:
	mul.wide.s32 	%rd53, %r66, 4;
	add.s64 	%rd4, %rd2, %rd53;
	ld.global.nc.f32 	%f10, [%rd4];
	cvt.f64.f32 	%fd16, %f10;
	add.s64 	%rd5, %rd1, %rd53;
	ld.global.nc.f32 	%f1, [%rd5];
	cvt.f64.f32 	%fd33, %f1;
	setp.leu.f64 	%p18, %fd42, %fd33;
	@%p18 bra 	$L__BB1_24;
	sub.f64 	%fd34, %fd16, %fd43;
	div.rn.f64 	%fd35, %fd34, %fd43;
	fma.rn.f64 	%fd52, %fd52, %fd35, %fd52;
$L__BB1_24:
	cvt.rn.f32.f64 	%f11, %fd52;
	add.s64 	%rd6, %rd3, %rd53;
	st.global.f32 	[%rd6], %f11;
	add.s64 	%rd8, %rd4, %rd7;
	ld.global.nc.f32 	%f12, [%rd8];
	cvt.f64.f32 	%fd19, %f12;
	add.s64 	%rd9, %rd5, %rd7;
	ld.global.nc.f32 	%f2, [%rd9];
	setp.leu.f32 	%p19, %f1, %f2;
	@%p19 bra 	$L__BB1_26;
	sub.f64 	%fd36, %fd19, %fd16;
	div.rn.f64 	%fd37, %fd36, %fd16;
	fma.rn.f64 	%fd52, %fd52, %fd37, %fd52;
$L__BB1_26:
	cvt.rn.f32.f64 	%f13, %fd52;
	add.s64 	%rd10, %rd6, %rd7;
	st.global.f32 	[%rd10], %f13;
	add.s64 	%rd11, %rd8, %rd7;
	ld.global.nc.f32 	%f14, [%rd11];
	cvt.f64.f32 	%fd22, %f14;
	add.s64 	%rd12, %rd9, %rd7;
	ld.global.nc.f32 	%f3, [%rd12];
	setp.leu.f32 	%p20, %f2, %f3;
	@%p20 bra 	$L__BB1_28;
	sub.f64 	%fd38, %fd22, %fd19;
	div.rn.f64 	%fd39, %fd38, %fd19;
	fma.rn.f64 	%fd52, %fd52, %fd39, %fd52;
$L__BB1_28:
	cvt.rn.f32.f64 	%f15, %fd52;
	add.s64 	%rd13, %rd10, %rd7;
	st.global.f32 	[%rd13], %f15;
	add.s64 	%rd55, %rd11, %rd7;
	ld.global.nc.f32 	%f16, [%rd55];
	cvt.f64.f32 	%fd43, %f16;
	add.s64 	%rd56, %rd12, %rd7;
	ld.global.nc.f32 	%f4, [%rd56];
	setp.leu.f32 	%p21, %f3, %f4;
	@%p21 bra 	$L__BB1_30;
	sub.f64 	%fd40, %fd43, %fd22;
	div.rn.f64 	%fd41, %fd40, %fd22;
	fma.rn.f64 	%fd52, %fd52, %fd41, %fd52;
$L__BB1_30:
	cvt.rn.f32.f64 	%f17, %fd52;
	add.s64 	%rd57, %rd13, %rd7;
	st.global.f32 	[%rd57], %f17;
	add.s32 	%r67, %r67, 4;
	add.s32 	%r66, %r66, %r32;
	setp.ne.s32 	%p22, %r67, 0;
	cvt.f64.f32 	%fd42, %f4;
	@%p22 bra 	$L__BB1_22;
$L__BB1_31:
	ret;

}


// ===== COMPILED SASS (sm_100) =====

	.target	sm_100

	.elftype	@"ET_EXEC"


//--------------------- .note.nv.tkinfo           --------------------------
	.section	.note.nv.tkinfo,"",@"SHT_NOTE"
	.sectionflags	@"SHF_NOTE_NV_TKINFO"
	.tkinfo
        /*0018*/ 	.word	0x00000002
        /*0030*/ 	.string	""
        /*0030*/ 	.string	"ptxas"
        /*0030*/ 	.string	"Cuda compilation tools, release 13.0, V13.0.88"
        /*0030*/ 	.string	"Build cuda_13.0.r13.0/compiler.36424714_0"
        /*0030*/ 	.string	"-arch sm_100 -m 64 "



//--------------------- .note.nv.cuinfo           --------------------------
	.section	.note.nv.cuinfo,"",@"SHT_NOTE"
	.sectionflags	@"SHF_NOTE_NV_CUINFO"
        /*0018*/ 	.short	0x0002
        /*001a*/ 	.short	0x0064
        /*001c*/ 	.short	0x0082
	.zero		2


//--------------------- .nv.info                  --------------------------
	.section	.nv.info,"",@"SHT_CUDA_INFO"
	.align	4


	//----- nvinfo : EIATTR_REGCOUNT
	.align		4
        /*0000*/ 	.byte	0x04, 0x2f
        /*0002*/ 	.short	(.L_1 - .L_0)
	.align		4
.L_0:
        /*0004*/ 	.word	index@(nvi_batch_f32)
        /*0008*/ 	.word	0x00000020


	//----- nvinfo : EIATTR_FRAME_SIZE
	.align		4
.L_1:
        /*000c*/ 	.byte	0x04, 0x11
        /*000e*/ 	.short	(.L_3 - .L_2)
	.align		4
.L_2:
        /*0010*/ 	.word	index@($__internal_1_$__cuda_sm20_div_rn_f64_full)
        /*0014*/ 	.word	0x00000000


	//----- nvinfo : EIATTR_FRAME_SIZE
	.align		4
.L_3:
        /*0018*/ 	.byte	0x04, 0x11
        /*001a*/ 	.short	(.L_5 - .L_4)
	.align		4
.L_4:
        /*001c*/ 	.word	index@(nvi_batch_f32)
        /*0020*/ 	.word	0x00000000


	//----- nvinfo : EIATTR_REGCOUNT
	.align		4
.L_5:
        /*0024*/ 	.byte	0x04, 0x2f
        /*0026*/ 	.short	(.L_7 - .L_6)
	.align		4
.L_6:
        /*0028*/ 	.word	index@(nvi_many_series_one_param_f32)
        /*002c*/ 	.word	0x0000002e


	//----- nvinfo : EIATTR_FRAME_SIZE
	.align		4
.L_7:
        /*0030*/ 	.byte	0x04, 0x11
        /*0032*/ 	.short	(.L_9 - .L_8)
	.align		4
.L_8:
        /*0034*/ 	.word	index@($__internal_0_$__cuda_sm20_div_rn_f64_full)
        /*0038*/ 	.word	0x00000000


	//----- nvinfo : EIATTR_FRAME_SIZE
	.align		4
.L_9:
        /*003c*/ 	.byte	0x04, 0x11
        /*003e*/ 	.short	(.L_11 - .L_10)
	.align		4
.L_10:
        /*0040*/ 	.word	index@(nvi_many_series_one_param_f32)
        /*0044*/ 	.word	0x00000000


	//----- nvinfo : EIATTR_MIN_STACK_SIZE
	.align		4
.L_11:
        /*0048*/ 	.byte	0x04, 0x12
        /*004a*/ 	.short	(.L_13 - .L_12)
	.align		4
.L_12:
        /*004c*/ 	.word	index@(nvi_many_series_one_param_f32)
        /*0050*/ 	.word	0x00000000


	//----- nvinfo : EIATTR_MIN_STACK_SIZE
	.align		4
.L_13:
        /*0054*/ 	.byte	0x04, 0x12
        /*0056*/ 	.short	(.L_15 - .L_14)
	.align		4
.L_14:
        /*0058*/ 	.word	index@(nvi_batch_f32)
        /*005c*/ 	.word	0x00000000
.L_15:


//--------------------- .nv.compat                --------------------------
	.section	.nv.compat,"",@"SHT_CUDA_COMPAT_INFO"
	.align	4
        /*0000*/ 	.byte	0x02, 0x09, 0x00, 0x00, 0x02, 0x02, 0x01, 0x00, 0x02, 0x05, 0x05, 0x00, 0x03, 0x07, 0x01, 0x01
        /*0010*/ 	.byte	0x02, 0x03, 0x00, 0x00, 0x02, 0x06, 0x01, 0x00, 0x04, 0x0b, 0x08, 0x00, 0x01, 0x00, 0x00, 0x00
        /*0020*/ 	.byte	0x00, 0x00, 0x00, 0x00


//--------------------- .nv.info.nvi_many_series_one_param_f32 --------------------------
	.section	.nv.info.nvi_many_series_one_param_f32,"",@"SHT_CUDA_INFO"
	.sectionflags	@""
	.align	4


	//----- nvinfo : EIATTR_CUDA_API_VERSION
	.align		4
        /*0000*/ 	.byte	0x04, 0x37
        /*0002*/ 	.short	(.L_17 - .L_16)
.L_16:
        /*0004*/ 	.word	0x00000082


	//----- nvinfo : EIATTR_KPARAM_INFO
	.align		4
.L_17:
        /*0008*/ 	.byte	0x04, 0x17
        /*000a*/ 	.short	(.L_19 - .L_18)
.L_18:
        /*000c*/ 	.word	0x00000000
        /*0010*/ 	.short	0x0005
        /*0012*/ 	.short	0x0020
        /*0014*/ 	.byte	0x00, 0xf5, 0x21, 0x00


	//----- nvinfo : EIATTR_KPARAM_INFO
	.align		4
.L_19:
        /*0018*/ 	.byte	0x04, 0x17
        /*001a*/ 	.short	(.L_21 - .L_20)
.L_20:
        /*001c*/ 	.word	0x00000000
        /*0020*/ 	.short	0x0004
        /*0022*/ 	.short	0x0018
        /*0024*/ 	.byte	0x00, 0xf5, 0x21, 0x00


	//----- nvinfo : EIATTR_KPARAM_INFO
	.align		4
.L_21:
        /*0028*/ 	.byte	0x04, 0x17
        /*002a*/ 	.short	(.L_23 - .L_22)
.L_22:
        /*002c*/ 	.word	0x00000000
        /*0030*/ 	.short	0x0003
        /*0032*/ 	.short	0x0014
        /*0034*/ 	.byte	0x00, 0xf0, 0x11, 0x00


	//----- nvinfo : EIATTR_KPARAM_INFO
	.align		4
.L_23:
        /*0038*/ 	.byte	0x04, 0x17
        /*003a*/ 	.short	(.L_25 - .L_24)
.L_24:
        /*003c*/ 	.word	0x00000000
        /*0040*/ 	.short	0x0002
        /*0042*/ 	.short	0x0010
        /*0044*/ 	.byte	0x00, 0xf0, 0x11, 0x00


	//----- nvinfo : EIATTR_KPARAM_INFO
	.align		4
.L_25:
        /*0048*/ 	.byte	0x04, 0x17
        /*004a*/ 	.short	(.L_27 - .L_26)
.L_26:
        /*004c*/ 	.word	0x00000000
        /*0050*/ 	.short	0x0001
        /*0052*/ 	.short	0x0008
        /*0054*/ 	.byte	0x00, 0xf5, 0x21, 0x00


	//----- nvinfo : EIATTR_KPARAM_INFO
	.align		4
.L_27:
        /*0058*/ 	.byte	0x04, 0x17
        /*005a*/ 	.short	(.L_29 - .L_28)
.L_28:
        /*005c*/ 	.word	0x00000000
        /*0060*/ 	.short	0x0000
        /*0062*/ 	.short	0x0000
        /*0064*/ 	.byte	0x00, 0xf5, 0x21, 0x00


	//----- nvinfo : EIATTR_SPARSE_MMA_MASK
	.align		4
.L_29:
        /*0068*/ 	.byte	0x03, 0x50
        /*006a*/ 	.short	0x0000


	//----- nvinfo : EIATTR_MAXREG_COUNT
	.align		4
        /*006c*/ 	.byte	0x03, 0x1b
        /*006e*/ 	.short	0x00ff


	//----- nvinfo : EIATTR_MERCURY_ISA_VERSION
	.align		4
        /*0070*/ 	.byte	0x03, 0x5f
        /*0072*/ 	.short	0x0101


	//----- nvinfo : EIATTR_VRC_CTA_INIT_COUNT
	.align		4
        /*0074*/ 	.byte	0x02, 0x4a
	.zero		1
	.zero		1


	//----- nvinfo : EIATTR_EXIT_INSTR_OFFSETS
	.align		4
        /*0078*/ 	.byte	0x04, 0x1c
        /*007a*/ 	.short	(.L_31 - .L_30)


	//   ....[0]....
.L_30:
        /*007c*/ 	.word	0x00000080


	//   ....[1]....
        /*0080*/ 	.word	0x00000500


	//   ....[2]....
        /*0084*/ 	.word	0x00000580


	//   ....[3]....
        /*0088*/ 	.word	0x00000ad0


	//   ....[4]....
        /*008c*/ 	.word	0x000014a0


	//----- nvinfo : EIATTR_CRS_STACK_SIZE
	.align		4
.L_31:
        /*0090*/ 	.byte	0x04, 0x1e
        /*0092*/ 	.short	(.L_33 - .L_32)
.L_32:
        /*0094*/ 	.word	0x00000000


	//----- nvinfo : EIATTR_CBANK_PARAM_SIZE
	.align		4
.L_33:
        /*0098*/ 	.byte	0x03, 0x19
        /*009a*/ 	.short	0x0028


	//----- nvinfo : EIATTR_PARAM_CBANK
	.align		4
        /*009c*/ 	.byte	0x04, 0x0a
        /*009e*/ 	.short	(.L_35 - .L_34)
	.align		4
.L_34:
        /*00a0*/ 	.word	index@(.nv.constant0.nvi_many_series_one_param_f32)
        /*00a4*/ 	.short	0x0380
        /*00a6*/ 	.short	0x0028


	//----- nvinfo : EIATTR_SW_WAR
	.align		4
.L_35:
        /*00a8*/ 	.byte	0x04, 0x36
        /*00aa*/ 	.short	(.L_37 - .L_36)
.L_36:
        /*00ac*/ 	.word	0x00000008
.L_37:


//--------------------- .nv.info.nvi_batch_f32    --------------------------
	.section	.nv.info.nvi_batch_f32,"",@"SHT_CUDA_INFO"
	.sectionflags	@""
	.align	4


	//----- nvinfo : EIATTR_CUDA_API_VERSION
	.align		4
        /*0000*/ 	.byte	0x04, 0x37
        /*0002*/ 	.short	(.L_39 - .L_38)
.L_38:
        /*0004*/ 	.word	0x00000082


	//----- nvinfo : EIATTR_KPARAM_INFO
	.align		4
.L_39:
        /*0008*/ 	.byte	0x04, 0x17
        /*000a*/ 	.short	(.L_41 - .L_40)
.L_40:
        /*000c*/ 	.word	0x00000000
        /*0010*/ 	.short	0x0004
        /*0012*/ 	.short	0x0018
        /*0014*/ 	.byte	0x00, 0xf5, 0x21, 0x00


	//----- nvinfo : EIATTR_KPARAM_INFO
	.align		4
.L_41:
        /*0018*/ 	.byte	0x04, 0x17
        /*001a*/ 	.short	(.L_43 - .L_42)
.L_42:
        /*001c*/ 	.word	0x00000000
        /*0020*/ 	.short	0x0003
        /*0022*/ 	.short	0x0014
        /*0024*/ 	.byte	0x00, 0xf0, 0x11, 0x00


	//----- nvinfo : EIATTR_KPARAM_INFO
	.align		4
.L_43:
        /*0028*/ 	.byte	0x04, 0x17
        /*002a*/ 	.short	(.L_45 - .L_44)
.L_44:
        /*002c*/ 	.word	0x00000000
        /*0030*/ 	.short	0x0002
        /*0032*/ 	.short	0x0010
        /*0034*/ 	.byte	0x00, 0xf0, 0x11, 0x00


	//----- nvinfo : EIATTR_KPARAM_INFO
	.align		4
.L_45:
        /*0038*/ 	.byte	0x04, 0x17
        /*003a*/ 	.short	(.L_47 - .L_46)
.L_46:
        /*003c*/ 	.word	0x00000000
        /*0040*/ 	.short	0x0001
        /*0042*/ 	.short	0x0008
        /*0044*/ 	.byte	0x00, 0xf5, 0x21, 0x00


	//----- nvinfo : EIATTR_KPARAM_INFO
	.align		4
.L_47:
        /*0048*/ 	.byte	0x04, 0x17
        /*004a*/ 	.short	(.L_49 - .L_48)
.L_48:
        /*004c*/ 	.word	0x00000000
        /*0050*/ 	.short	0x0000
        /*0052*/ 	.short	0x0000
        /*0054*/ 	.byte	0x00, 0xf5, 0x21, 0x00


	//----- nvinfo : EIATTR_SPARSE_MMA_MASK
	.align		4
.L_49:
        /*0058*/ 	.byte	0x03, 0x50
        /*005a*/ 	.short	0x0000


	//----- nvinfo : EIATTR_MAXREG_COUNT
	.align		4
        /*005c*/ 	.byte	0x03, 0x1b
        /*005e*/ 	.short	0x00ff


	//----- nvinfo : EIATTR_MERCURY_ISA_VERSION
	.align		4
        /*0060*/ 	.byte	0x03, 0x5f
        /*0062*/ 	.short	0x0101


	//----- nvinfo : EIATTR_VRC_CTA_INIT_COUNT
	.align		4
        /*0064*/ 	.byte	0x02, 0x4a
	.zero		1
	.zero		1


	//----- nvinfo : EIATTR_EXIT_INSTR_OFFSETS
	.align		4
        /*0068*/ 	.byte	0x04, 0x1c
        /*006a*/ 	.short	(.L_51 - .L_50)


	//   ....[0]....
.L_50:
        /*006c*/ 	.word	0x00000030


	//   ....[1]....
        /*0070*/ 	.word	0x00000070


	//   ....[2]....
        /*0074*/ 	.word	0x000005b0


	//   ....[3]....
        /*0078*/ 	.word	0x00000660


	//   ....[4]....
        /*007c*/ 	.word	0x00000c20


	//   ....[5]....
        /*0080*/ 	.word	0x00001690


	//----- nvinfo : EIATTR_CRS_STACK_SIZE
	.align		4
.L_51:
        /*0084*/ 	.byte	0x04, 0x1e
        /*0086*/ 	.short	(.L_53 - .L_52)
.L_52:
        /*0088*/ 	.word	0x00000000


	//----- nvinfo : EIATTR_CBANK_PARAM_SIZE
	.align		4
.L_53:
        /*008c*/ 	.byte	0x03, 0x19
        /*008e*/ 	.short	0x0020


	//----- nvinfo : EIATTR_PARAM_CBANK
	.align		4
        /*0090*/ 	.byte	0x04, 0x0a
        /*0092*/ 	.short	(.L_55 - .L_54)
	.align		4
.L_54:
        /*0094*/ 	.word	index@(.nv.constant0.nvi_batch_f32)
        /*0098*/ 	.short	0x0380
        /*009a*/ 	.short	0x0020


	//----- nvinfo : EIATTR_SW_WAR
	.align		4
.L_55:
        /*009c*/ 	.byte	0x04, 0x36
        /*009e*/ 	.short	(.L_57 - .L_56)
.L_56:
        /*00a0*/ 	.word	0x00000008
.L_57:


//--------------------- .nv.callgraph             --------------------------
	.section	.nv.callgraph,"",@"SHT_CUDA_CALLGRAPH"
	.align	4
	.sectionentsize	8
	.align		4
        /*0000*/ 	.word	0x00000000
	.align		4
        /*0004*/ 	.word	0xffffffff
	.align		4
        /*0008*/ 	.word	0x00000000
	.align		4
        /*000c*/ 	.word	0xfffffffe
	.align		4
        /*0010*/ 	.word	0x00000000
	.align		4
        /*0014*/ 	.word	0xfffffffd
	.align		4
        /*0018*/ 	.word	0x00000000
	.align		4
        /*001c*/ 	.word	0xfffffffc


//--------------------- .text.nvi_many_series_one_param_f32 --------------------------
	.section	.text.nvi_many_series_one_param_f32,"ax",@progbits
	.align	128
        .global         nvi_many_series_one_param_f32
        .type           nvi_many_series_one_param_f32,@function
        .size           nvi_many_series_one_param_f32,(.L_x_61 - nvi_many_series_one_param_f32)
        .other          nvi_many_series_one_param_f32,@"STO_CUDA_ENTRY STV_DEFAULT"
nvi_many_series_one_param_f32:
.text.nvi_many_series_one_param_f32:
[----:B------:R-:W-:Y:S01]  /*0000*/  LDC R1, c[0x0][0x37c] ;  /* 0x0000df00ff017b82 */ /* 0x000fe20000000800 */
[----:B------:R-:W0:Y:S07]  /*0010*/  S2R R0, SR_TID.X ;  /* 0x0000000000007919 */ /* 0x000e2e0000002100 */
[----:B------:R-:W0:Y:S08]  /*0020*/  S2UR UR4, SR_CTAID.X ;  /* 0x00000000000479c3 */ /* 0x000e300000002500 */
[----:B------:R-:W0:Y:S08]  /*0030*/  LDC R3, c[0x0][0x360] ;  /* 0x0000d800ff037b82 */ /* 0x000e300000000800 */
[----:B------:R-:W1:Y:S01]  /*0040*/  LDC.64 R6, c[0x0][0x390] ;  /* 0x0000e400ff067b82 */ /* 0x000e620000000a00 */
[----:B0-----:R-:W-:Y:S01]  /*0050*/  IMAD R3, R3, UR4, R0 ;  /* 0x0000000403037c24 */ /* 0x001fe2000f8e0200 */
[----:B-1----:R-:W-:-:S04]  /*0060*/  ISETP.GE.AND P0, PT, R7, 0x1, PT ;  /* 0x000000010700780c */ /* 0x002fc80003f06270 */
[----:B------:R-:W-:-:S13]  /*0070*/  ISETP.GE.OR P0, PT, R3, R6, !P0 ;  /* 0x000000060300720c */ /* 0x000fda0004706670 */
[----:B------:R-:W-:Y:S05]  /*0080*/  @P0 EXIT ;  /* 0x000000000000094d */ /* 0x000fea0003800000 */
[----:B------:R-:W0:Y:S01]  /*0090*/  LDC.64 R4, c[0x0][0x398] ;  /* 0x0000e600ff047b82 */ /* 0x000e220000000a00 */
[----:B------:R-:W1:Y:S01]  /*00a0*/  LDCU.64 UR4, c[0x0][0x358] ;  /* 0x00006b00ff0477ac */ /* 0x000e620008000a00 */
[----:B0-----:R-:W-:-:S05]  /*00b0*/  IMAD.WIDE R4, R3, 0x4, R4 ;  /* 0x0000000403047825 */ /* 0x001fca00078e0204 */
[----:B-1----:R0:W5:Y:S01]  /*00c0*/  LDG.E.CONSTANT R2, desc[UR4][R4.64] ;  /* 0x0000000404027981 */ /* 0x002162000c1e9900 */
[C---:B------:R-:W-:Y:S01]  /*00d0*/  ISETP.GE.U32.AND P0, PT, R7.reuse, 0x8, PT ;  /* 0x000000080700780c */ /* 0x040fe20003f06070 */
[----:B------:R-:W-:Y:S01]  /*00e0*/  IMAD.MOV.U32 R0, RZ, RZ, RZ ;  /* 0x000000ffff007224 */ /* 0x000fe200078e00ff */
[----:B------:R-:W-:-:S04]  /*00f0*/  LOP3.LUT R24, R7, 0x7, RZ, 0xc0, !PT ;  /* 0x0000000707187812 */ /* 0x000fc800078ec0ff */
[----:B------:R-:W-:-:S07]  /*0100*/  ISETP.NE.AND P1, PT, R24, RZ, PT ;  /* 0x000000ff1800720c */ /* 0x000fce0003f25270 */
[----:B0-----:R-:W-:Y:S06]  /*0110*/  @!P0 BRA `(.L_x_0) ;  /* 0x0000000000648947 */ /* 0x001fec0003800000 */
[----:B------:R-:W0:Y:S01]  /*0120*/  LDC.64 R22, c[0x0][0x3a0] ;  /* 0x0000e800ff167b82 */ /* 0x000e220000000a00 */
[----:B------:R-:W-:Y:S01]  /*0130*/  LOP3.LUT R0, R7, 0x7ffffff8, RZ, 0xc0, !PT ;  /* 0x7ffffff807007812 */ /* 0x000fe200078ec0ff */
[----:B------:R-:W-:-:S04]  /*0140*/  IMAD.MOV.U32 R27, RZ, RZ, R3 ;  /* 0x000000ffff1b7224 */ /* 0x000fc800078e0003 */
[----:B------:R-:W-:-:S07]  /*0150*/  IMAD.MOV R25, RZ, RZ, -R0 ;  /* 0x000000ffff197224 */ /* 0x000fce00078e0a00 */
.L_x_1:
[----:B01----:R-:W-:Y:S01]  /*0160*/  IMAD.WIDE R4, R27, 0x4, R22 ;  /* 0x000000041b047825 */ /* 0x003fe200078e0216 */
[----:B------:R-:W-:-:S03]  /*0170*/  MOV R29, 0x7fc00000 ;  /* 0x7fc00000001d7802 */ /* 0x000fc60000000f00 */
[----:B------:R-:W-:Y:S02]  /*0180*/  VIADD R25, R25, 0x8 ;  /* 0x0000000819197836 */ /* 0x000fe40000000000 */
[C---:B------:R-:W-:Y:S01]  /*0190*/  IMAD.WIDE R8, R6.reuse, 0x4, R4 ;  /* 0x0000000406087825 */ /* 0x040fe200078e0204 */
[----:B------:R1:W-:Y:S02]  /*01a0*/  STG.E desc[UR4][R4.64], R29 ;  /* 0x0000001d04007986 */ /* 0x0003e4000c101904 */
[----:B------:R-:W-:Y:S01]  /*01b0*/  ISETP.NE.AND P0, PT, R25, RZ, PT ;  /* 0x000000ff1900720c */ /* 0x000fe20003f05270 */
[C---:B------:R-:W-:Y:S01]  /*01c0*/  IMAD R27, R6.reuse, 0x8, R27 ;  /* 0x00000008061b7824 */ /* 0x040fe200078e021b */
[----:B------:R1:W-:Y:S01]  /*01d0*/  STG.E desc[UR4][R8.64], R29 ;  /* 0x0000001d08007986 */ /* 0x0003e2000c101904 */
[----:B------:R-:W-:-:S05]  /*01e0*/  IMAD.WIDE R10, R6, 0x4, R8 ;  /* 0x00000004060a7825 */ /* 0x000fca00078e0208 */
        /* <DEDUP_REMOVED lines=11> */
[----:B------:R-:W-:Y:S05]  /*02a0*/  @P0 BRA `(.L_x_1) ;  /* 0xfffffffc00ac0947 */ /* 0x000fea000383ffff */
.L_x_0:
[----:B-1---5:R-:W-:Y:S01]  /*02b0*/  VIMNMX R14, PT, PT, RZ, R2, !PT ;  /* 0x00000002ff0e7248 */ /* 0x022fe20007fe0100 */
[----:B------:R-:W-:Y:S06]  /*02c0*/  @!P1 BRA `(.L_x_2) ;  /* 0x0000000000889947 */ /* 0x000fec0003800000 */
[----:B------:R-:W-:Y:S02]  /*02d0*/  ISETP.GE.U32.AND P0, PT, R24, 0x4, PT ;  /* 0x000000041800780c */ /* 0x000fe40003f06070 */
[----:B------:R-:W-:-:S04]  /*02e0*/  LOP3.LUT R2, R7, 0x3, RZ, 0xc0, !PT ;  /* 0x0000000307027812 */ /* 0x000fc800078ec0ff */
[----:B------:R-:W-:-:S07]  /*02f0*/  ISETP.NE.AND P1, PT, R2, RZ, PT ;  /* 0x000000ff0200720c */ /* 0x000fce0003f25270 */
[----:B------:R-:W-:Y:S06]  /*0300*/  @!P0 BRA `(.L_x_3) ;  /* 0x0000000000308947 */ /* 0x000fec0003800000 */
[----:B------:R-:W0:Y:S01]  /*0310*/  LDC.64 R4, c[0x0][0x3a0] ;  /* 0x0000e800ff047b82 */ /* 0x000e220000000a00 */
[C---:B------:R-:W-:Y:S01]  /*0320*/  IMAD R9, R0.reuse, R6, R3 ;  /* 0x0000000600097224 */ /* 0x040fe200078e0203 */
[----:B------:R-:W-:Y:S01]  /*0330*/  MOV R15, 0x7fc00000 ;  /* 0x7fc00000000f7802 */ /* 0x000fe20000000f00 */
[----:B------:R-:W-:Y:S02]  /*0340*/  VIADD R0, R0, 0x4 ;  /* 0x0000000400007836 */ /* 0x000fe40000000000 */
[----:B0-----:R-:W-:-:S05]  /*0350*/  IMAD.WIDE R4, R9, 0x4, R4 ;  /* 0x0000000409047825 */ /* 0x001fca00078e0204 */
[----:B------:R0:W-:Y:S01]  /*0360*/  STG.E desc[UR4][R4.64], R15 ;  /* 0x0000000f04007986 */ /* 0x0001e2000c101904 */
[----:B------:R-:W-:-:S05]  /*0370*/  IMAD.WIDE R8, R6, 0x4, R4 ;  /* 0x0000000406087825 */ /* 0x000fca00078e0204 */
[----:B------:R0:W-:Y:S01]  /*0380*/  STG.E desc[UR4][R8.64], R15 ;  /* 0x0000000f08007986 */ /* 0x0001e2000c101904 */
[----:B------:R-:W-:-:S05]  /*0390*/  IMAD.WIDE R10, R6, 0x4, R8 ;  /* 0x00000004060a7825 */ /* 0x000fca00078e0208 */
[----:B------:R0:W-:Y:S01]  /*03a0*/  STG.E desc[UR4][R10.64], R15 ;  /* 0x0000000f0a007986 */ /* 0x0001e2000c101904 */
[----:B------:R-:W-:-:S05]  /*03b0*/  IMAD.WIDE R12, R6, 0x4, R10 ;  /* 0x00000004060c7825 */ /* 0x000fca00078e020a */
[----:B------:R0:W-:Y:S02]  /*03c0*/  STG.E desc[UR4][R12.64], R15 ;  /* 0x0000000f0c007986 */ /* 0x0001e4000c101904 */
.L_x_3:
[----:B------:R-:W-:Y:S05]  /*03d0*/  @!P1 BRA `(.L_x_2) ;  /* 0x0000000000449947 */ /* 0x000fea0003800000 */
[----:B0-----:R-:W-:Y:S02]  /*03e0*/  LOP3.LUT R4, R7, 0x1, RZ, 0xc0, !PT ;  /* 0x0000000107047812 */ /* 0x001fe400078ec0ff */
[----:B------:R-:W-:Y:S02]  /*03f0*/  ISETP.NE.AND P0, PT, R2, 0x1, PT ;  /* 0x000000010200780c */ /* 0x000fe40003f05270 */
[----:B------:R-:W-:-:S13]  /*0400*/  ISETP.NE.U32.AND P1, PT, R4, 0x1, PT ;  /* 0x000000010400780c */ /* 0x000fda0003f25070 */
[----:B------:R-:W0:Y:S01]  /*0410*/  @!P1 LDC.64 R10, c[0x0][0x3a0] ;  /* 0x0000e800ff0a9b82 */ /* 0x000e220000000a00 */
[----:B------:R-:W-:Y:S05]  /*0420*/  @!P0 BRA `(.L_x_4) ;  /* 0x0000000000208947 */ /* 0x000fea0003800000 */
[----:B------:R-:W1:Y:S01]  /*0430*/  LDC.64 R4, c[0x0][0x3a0] ;  /* 0x0000e800ff047b82 */ /* 0x000e620000000a00 */
[C---:B------:R-:W-:Y:S01]  /*0440*/  IMAD R9, R0.reuse, R6, R3 ;  /* 0x0000000600097224 */ /* 0x040fe200078e0203 */
[----:B------:R-:W-:Y:S01]  /*0450*/  IADD3 R0, PT, PT, R0, 0x2, RZ ;  /* 0x0000000200007810 */ /* 0x000fe20007ffe0ff */
[----:B------:R-:W-:Y:S02]  /*0460*/  IMAD.MOV.U32 R13, RZ, RZ, 0x7fc00000 ;  /* 0x7fc00000ff0d7424 */ /* 0x000fe400078e00ff */
[----:B-1----:R-:W-:-:S05]  /*0470*/  IMAD.WIDE R4, R9, 0x4, R4 ;  /* 0x0000000409047825 */ /* 0x002fca00078e0204 */
[----:B------:R1:W-:Y:S01]  /*0480*/  STG.E desc[UR4][R4.64], R13 ;  /* 0x0000000d04007986 */ /* 0x0003e2000c101904 */
[----:B------:R-:W-:-:S05]  /*0490*/  IMAD.WIDE R8, R6, 0x4, R4 ;  /* 0x0000000406087825 */ /* 0x000fca00078e0204 */
[----:B------:R1:W-:Y:S02]  /*04a0*/  STG.E desc[UR4][R8.64], R13 ;  /* 0x0000000d08007986 */ /* 0x0003e4000c101904 */
.L_x_4:
[----:B-1----:R-:W-:Y:S02]  /*04b0*/  @!P1 IMAD R5, R0, R6, R3 ;  /* 0x0000000600059224 */ /* 0x002fe400078e0203 */
[----:B------:R-:W-:Y:S02]  /*04c0*/  @!P1 IMAD.MOV.U32 R9, RZ, RZ, 0x7fc00000 ;  /* 0x7fc00000ff099424 */ /* 0x000fe400078e00ff */
[----:B0-----:R-:W-:-:S05]  /*04d0*/  @!P1 IMAD.WIDE R4, R5, 0x4, R10 ;  /* 0x0000000405049825 */ /* 0x001fca00078e020a */
[----:B------:R1:W-:Y:S02]  /*04e0*/  @!P1 STG.E desc[UR4][R4.64], R9 ;  /* 0x0000000904009986 */ /* 0x0003e4000c101904 */
.L_x_2:
[----:B------:R-:W-:-:S13]  /*04f0*/  ISETP.GE.U32.AND P0, PT, R14, R7, PT ;  /* 0x000000070e00720c */ /* 0x000fda0003f06070 */
[----:B------:R-:W-:Y:S05]  /*0500*/  @P0 EXIT ;  /* 0x000000000000094d */ /* 0x000fea0003800000 */
[----:B01----:R-:W0:Y:S01]  /*0510*/  LDC.64 R4, c[0x0][0x3a0] ;  /* 0x0000e800ff047b82 */ /* 0x003e220000000a00 */
[C---:B------:R-:W-:Y:S02]  /*0520*/  VIADD R0, R14.reuse, 0x1 ;  /* 0x000000010e007836 */ /* 0x040fe40000000000 */
[----:B------:R-:W-:Y:S02]  /*0530*/  HFMA2 R11, -RZ, RZ, 4.4765625, 0 ;  /* 0x447a0000ff0b7431 */ /* 0x000fe400000001ff */
[----:B------:R-:W-:Y:S01]  /*0540*/  IMAD R9, R14, R6, R3 ;  /* 0x000000060e097224 */ /* 0x000fe200078e0203 */
[----:B------:R-:W-:-:S03]  /*0550*/  ISETP.GE.U32.AND P0, PT, R0, R7, PT ;  /* 0x000000070000720c */ /* 0x000fc60003f06070 */
[----:B0-----:R-:W-:-:S05]  /*0560*/  IMAD.WIDE R4, R9, 0x4, R4 ;  /* 0x0000000409047825 */ /* 0x001fca00078e0204 */
[----:B------:R0:W-:Y:S05]  /*0570*/  STG.E desc[UR4][R4.64], R11 ;  /* 0x0000000b04007986 */ /* 0x0001ea000c101904 */
[----:B------:R-:W-:Y:S05]  /*0580*/  @P0 EXIT ;  /* 0x000000000000094d */ /* 0x000fea0003800000 */
[----:B0-----:R-:W0:Y:S08]  /*0590*/  LDC.64 R4, c[0x0][0x380] ;  /* 0x0000e000ff047b82 */ /* 0x001e300000000a00 */
[----:B------:R-:W1:Y:S01]  /*05a0*/  LDC.64 R10, c[0x0][0x388] ;  /* 0x0000e200ff0a7b82 */ /* 0x000e620000000a00 */
[----:B------:R-:W-:Y:S01]  /*05b0*/  LOP3.LUT R2, RZ, R14, RZ, 0x33, !PT ;  /* 0x0000000eff027212 */ /* 0x000fe200078e33ff */
[----:B------:R-:W2:Y:S01]  /*05c0*/  LDCU UR6, c[0x0][0x390] ;  /* 0x00007200ff0677ac */ /* 0x000ea20008000800 */
[----:B0-----:R-:W-:-:S06]  /*05d0*/  IMAD.WIDE R4, R9, 0x4, R4 ;  /* 0x0000000409047825 */ /* 0x001fcc00078e0204 */
[----:B------:R-:W3:Y:S01]  /*05e0*/  LDG.E.CONSTANT R4, desc[UR4][R4.64] ;  /* 0x0000000404047981 */ /* 0x000ee2000c1e9900 */
[----:B-1----:R-:W-:-:S06]  /*05f0*/  IMAD.WIDE R10, R9, 0x4, R10 ;  /* 0x00000004090a7825 */ /* 0x002fcc00078e020a */
[----:B------:R-:W4:Y:S01]  /*0600*/  LDG.E.CONSTANT R10, desc[UR4][R10.64] ;  /* 0x000000040a0a7981 */ /* 0x000f22000c1e9900 */
[----:B------:R-:W-:Y:S01]  /*0610*/  IMAD.IADD R2, R2, 0x1, R7 ;  /* 0x0000000102027824 */ /* 0x000fe200078e0207 */
[----:B------:R-:W-:Y:S01]  /*0620*/  BSSY.RECONVERGENT B1, `(.L_x_5) ;  /* 0x0000047000017945 */ /* 0x000fe20003800200 */
[----:B------:R-:W-:Y:S01]  /*0630*/  IMAD.MOV.U32 R24, RZ, RZ, 0x0 ;  /* 0x00000000ff187424 */ /* 0x000fe200078e00ff */
[----:B------:R-:W-:Y:S02]  /*0640*/  MOV R25, 0x408f4000 ;  /* 0x408f400000197802 */ /* 0x000fe40000000f00 */
[----:B------:R-:W-:Y:S01]  /*0650*/  LOP3.LUT P0, R2, R2, 0x3, RZ, 0xc0, !PT ;  /* 0x0000000302027812 */ /* 0x000fe2000780c0ff */
[----:B---3--:R0:W1:Y:S08]  /*0660*/  F2F.F64.F32 R12, R4 ;  /* 0x00000004000c7310 */ /* 0x0080700000201800 */
[----:B----4-:R0:W3:Y:S04]  /*0670*/  F2F.F64.F32 R8, R10 ;  /* 0x0000000a00087310 */ /* 0x0100e80000201800 */
[----:B--2---:R-:W-:Y:S05]  /*0680*/  @!P0 BRA `(.L_x_6) ;  /* 0x0000000400008947 */ /* 0x004fea0003800000 */
[----:B------:R-:W2:Y:S01]  /*0690*/  LDC.64 R16, c[0x0][0x3a0] ;  /* 0x0000e800ff107b82 */ /* 0x000ea20000000a00 */
[----:B------:R-:W-:Y:S01]  /*06a0*/  BSSY.RECONVERGENT B2, `(.L_x_7) ;  /* 0x0000039000027945 */ /* 0x000fe20003800200 */
[----:B0-----:R-:W-:Y:S01]  /*06b0*/  IMAD.MOV R4, RZ, RZ, -R2 ;  /* 0x000000ffff047224 */ /* 0x001fe200078e0a02 */
[----:B------:R-:W-:Y:S01]  /*06c0*/  MOV R24, 0x0 ;  /* 0x0000000000187802 */ /* 0x000fe20000000f00 */
[----:B------:R-:W-:Y:S02]  /*06d0*/  IMAD R7, R0, R6, R3 ;  /* 0x0000000600077224 */ /* 0x000fe400078e0203 */
[----:B------:R-:W-:Y:S02]  /*06e0*/  IMAD.MOV.U32 R2, RZ, RZ, R14 ;  /* 0x000000ffff027224 */ /* 0x000fe400078e000e */
[----:B------:R-:W0:Y:S01]  /*06f0*/  LDC.64 R20, c[0x0][0x380] ;  /* 0x0000e000ff147b82 */ /* 0x000e220000000a00 */
[----:B------:R-:W-:-:S07]  /*0700*/  IMAD.MOV.U32 R25, RZ, RZ, 0x408f4000 ;  /* 0x408f4000ff197424 */ /* 0x000fce00078e00ff */
[----:B------:R-:W4:Y:S02]  /*0710*/  LDC.64 R18, c[0x0][0x388] ;  /* 0x0000e200ff127b82 */ /* 0x000f240000000a00 */
.L_x_12:
[----:B----4-:R-:W-:-:S05]  /*0720*/  IMAD.WIDE R26, R7, 0x4, R18 ;  /* 0x00000004071a7825 */ /* 0x010fca00078e0212 */
[----:B------:R-:W4:Y:S01]  /*0730*/  LDG.E.CONSTANT R22, desc[UR4][R26.64] ;  /* 0x000000041a167981 */ /* 0x000f22000c1e9900 */
[----:B0-----:R-:W-:-:S06]  /*0740*/  IMAD.WIDE R10, R7, 0x4, R20 ;  /* 0x00000004070a7825 */ /* 0x001fcc00078e0214 */
[----:B------:R-:W5:Y:S01]  /*0750*/  LDG.E.CONSTANT R10, desc[UR4][R10.64] ;  /* 0x000000040a0a7981 */ /* 0x000f62000c1e9900 */
[----:B------:R-:W-:Y:S01]  /*0760*/  BSSY.RECONVERGENT B3, `(.L_x_8) ;  /* 0x000001f000037945 */ /* 0x000fe20003800200 */
[----:B----4-:R-:W3:Y:S08]  /*0770*/  F2F.F64.F32 R22, R22 ;  /* 0x0000001600167310 */ /* 0x010ef00000201800 */
[----:B-----5:R0:W4:Y:S01]  /*0780*/  F2F.F64.F32 R32, R10 ;  /* 0x0000000a00207310 */ /* 0x0201220000201800 */
[----:B---3--:R-:W-:-:S14]  /*0790*/  DSETP.GT.AND P0, PT, R8, R22, PT ;  /* 0x000000160800722a */ /* 0x008fdc0003f04000 */
[----:B0---4-:R-:W-:Y:S05]  /*07a0*/  @!P0 BRA `(.L_x_9) ;  /* 0x0000000000688947 */ /* 0x011fea0003800000 */
[----:B-1----:R-:W0:Y:S01]  /*07b0*/  MUFU.RCP64H R9, R13 ;  /* 0x0000000d00097308 */ /* 0x002e220000001800 */
[----:B------:R-:W-:Y:S01]  /*07c0*/  IMAD.MOV.U32 R8, RZ, RZ, 0x1 ;  /* 0x00000001ff087424 */ /* 0x000fe200078e00ff */
[----:B------:R-:W-:Y:S01]  /*07d0*/  DADD R28, R32, -R12 ;  /* 0x00000000201c7229 */ /* 0x000fe2000000080c */
[----:B------:R-:W-:Y:S09]  /*07e0*/  BSSY.RECONVERGENT B4, `(.L_x_10) ;  /* 0x0000015000047945 */ /* 0x000ff20003800200 */
[----:B------:R-:W-:Y:S01]  /*07f0*/  FSETP.GEU.AND P1, PT, |R29|, 6.5827683646048100446e-37, PT ;  /* 0x036000001d00780b */ /* 0x000fe20003f2e200 */
[----:B0-----:R-:W-:-:S08]  /*0800*/  DFMA R10, R8, -R12, 1 ;  /* 0x3ff00000080a742b */ /* 0x001fd0000000080c */
[----:B------:R-:W-:-:S08]  /*0810*/  DFMA R10, R10, R10, R10 ;  /* 0x0000000a0a0a722b */ /* 0x000fd0000000000a */
[----:B------:R-:W-:-:S08]  /*0820*/  DFMA R10, R8, R10, R8 ;  /* 0x0000000a080a722b */ /* 0x000fd00000000008 */
[----:B------:R-:W-:-:S08]  /*0830*/  DFMA R8, R10, -R12, 1 ;  /* 0x3ff000000a08742b */ /* 0x000fd0000000080c */
[----:B------:R-:W-:-:S08]  /*0840*/  DFMA R8, R10, R8, R10 ;  /* 0x000000080a08722b */ /* 0x000fd0000000000a */
[----:B------:R-:W-:-:S08]  /*0850*/  DMUL R10, R28, R8 ;  /* 0x000000081c0a7228 */ /* 0x000fd00000000000 */
[----:B------:R-:W-:-:S08]  /*0860*/  DFMA R26, R10, -R12, R28 ;  /* 0x8000000c0a1a722b */ /* 0x000fd0000000001c */
[----:B------:R-:W-:-:S10]  /*0870*/  DFMA R8, R8, R26, R10 ;  /* 0x0000001a0808722b */ /* 0x000fd4000000000a */
[----:B------:R-:W-:-:S05]  /*0880*/  FFMA R0, RZ, R13, R9 ;  /* 0x0000000dff007223 */ /* 0x000fca0000000009 */
[----:B------:R-:W-:-:S13]  /*0890*/  FSETP.GT.AND P0, PT, |R0|, 1.469367938527859385e-39, PT ;  /* 0x001000000000780b */ /* 0x000fda0003f04200 */
[----:B------:R-:W-:Y:S05]  /*08a0*/  @P0 BRA P1, `(.L_x_11) ;  /* 0x0000000000200947 */ /* 0x000fea0000800000 */
[----:B------:R-:W-:Y:S01]  /*08b0*/  MOV R26, R28 ;  /* 0x0000001c001a7202 */ /* 0x000fe20000000f00 */
[----:B------:R-:W-:Y:S01]  /*08c0*/  IMAD.MOV.U32 R27, RZ, RZ, R29 ;  /* 0x000000ffff1b7224 */ /* 0x000fe200078e001d */
[----:B------:R-:W-:Y:S01]  /*08d0*/  MOV R31, R13 ;  /* 0x0000000d001f7202 */ /* 0x000fe20000000f00 */
[----:B------:R-:W-:Y:S01]  /*08e0*/  IMAD.MOV.U32 R30, RZ, RZ, R12 ;  /* 0x000000ffff1e7224 */ /* 0x000fe200078e000c */
[----:B------:R-:W-:-:S07]  /*08f0*/  MOV R0, 0x910 ;  /* 0x0000091000007802 */ /* 0x000fce0000000f00 */
[----:B--2---:R-:W-:Y:S05]  /*0900*/  CALL.REL.NOINC `($__internal_0_$__cuda_sm20_div_rn_f64_full) ;  /* 0x0000000800e87944 */ /* 0x004fea0003c00000 */
[----:B------:R-:W-:Y:S02]  /*0910*/  IMAD.MOV.U32 R8, RZ, RZ, R6 ;  /* 0x000000ffff087224 */ /* 0x000fe400078e0006 */
[----:B------:R-:W-:-:S07]  /*0920*/  IMAD.MOV.U32 R9, RZ, RZ, R5 ;  /* 0x000000ffff097224 */ /* 0x000fce00078e0005 */
.L_x_11:
[----:B------:R-:W-:Y:S05]  /*0930*/  BSYNC.RECONVERGENT B4 ;  /* 0x0000000000047941 */ /* 0x000fea0003800200 */
.L_x_10:
[----:B------:R-:W-:-:S11]  /*0940*/  DFMA R24, R24, R8, R24 ;  /* 0x000000081818722b */ /* 0x000fd60000000018 */
.L_x_9:
[----:B------:R-:W-:Y:S05]  /*0950*/  BSYNC.RECONVERGENT B3 ;  /* 0x0000000000037941 */ /* 0x000fea0003800200 */
.L_x_8:
[----:B------:R-:W0:Y:S01]  /*0960*/  F2F.F32.F64 R5, R24 ;  /* 0x0000001800057310 */ /* 0x000e220000301000 */
[----:B--2---:R-:W-:Y:S01]  /*0970*/  IMAD.WIDE R10, R7, 0x4, R16 ;  /* 0x00000004070a7825 */ /* 0x004fe200078e0210 */
[----:B------:R-:W-:Y:S02]  /*0980*/  IADD3 R4, PT, PT, R4, 0x1, RZ ;  /* 0x0000000104047810 */ /* 0x000fe40007ffe0ff */
[----:B------:R-:W-:Y:S01]  /*0990*/  MOV R8, R22 ;  /* 0x0000001600087202 */ /* 0x000fe20000000f00 */
[----:B------:R-:W-:Y:S01]  /*09a0*/  IMAD.U32 R6, RZ, RZ, UR6 ;  /* 0x00000006ff067e24 */ /* 0x000fe2000f8e00ff */
[----:B------:R-:W-:Y:S01]  /*09b0*/  ISETP.NE.AND P0, PT, R4, RZ, PT ;  /* 0x000000ff0400720c */ /* 0x000fe20003f05270 */
[----:B------:R-:W-:Y:S01]  /*09c0*/  VIADD R2, R2, 0x1 ;  /* 0x0000000102027836 */ /* 0x000fe20000000000 */
[----:B-1----:R-:W-:Y:S01]  /*09d0*/  MOV R13, R33 ;  /* 0x00000021000d7202 */ /* 0x002fe20000000f00 */
[----:B------:R-:W-:Y:S02]  /*09e0*/  IMAD.MOV.U32 R9, RZ, RZ, R23 ;  /* 0x000000ffff097224 */ /* 0x000fe400078e0017 */
[----:B------:R-:W-:-:S02]  /*09f0*/  IMAD.MOV.U32 R12, RZ, RZ, R32 ;  /* 0x000000ffff0c7224 */ /* 0x000fc400078e0020 */
[----:B------:R-:W-:Y:S01]  /*0a00*/  IMAD.IADD R7, R7, 0x1, R6 ;  /* 0x0000000107077824 */ /* 0x000fe200078e0206 */
[----:B0-----:R0:W-:Y:S05]  /*0a10*/  STG.E desc[UR4][R10.64], R5 ;  /* 0x000000050a007986 */ /* 0x0011ea000c101904 */
[----:B------:R-:W-:Y:S05]  /*0a20*/  @P0 BRA `(.L_x_12) ;  /* 0xfffffffc003c0947 */ /* 0x000fea000383ffff */
[----:B------:R-:W-:Y:S05]  /*0a30*/  BSYNC.RECONVERGENT B2 ;  /* 0x0000000000027941 */ /* 0x000fea0003800200 */
.L_x_7:
[----:B------:R-:W-:Y:S01]  /*0a40*/  VIADD R0, R2, 0x1 ;  /* 0x0000000102007836 */ /* 0x000fe20000000000 */
[----:B------:R-:W-:Y:S01]  /*0a50*/  MOV R8, R22 ;  /* 0x0000001600087202 */ /* 0x000fe20000000f00 */
[----:B------:R-:W-:Y:S01]  /*0a60*/  IMAD.MOV.U32 R9, RZ, RZ, R23 ;  /* 0x000000ffff097224 */ /* 0x000fe200078e0017 */
[----:B------:R-:W-:Y:S01]  /*0a70*/  MOV R13, R33 ;  /* 0x00000021000d7202 */ /* 0x000fe20000000f00 */
[----:B------:R-:W-:-:S07]  /*0a80*/  IMAD.MOV.U32 R12, RZ, RZ, R32 ;  /* 0x000000ffff0c7224 */ /* 0x000fce00078e0020 */
.L_x_6:
[----:B------:R-:W-:Y:S05]  /*0a90*/  BSYNC.RECONVERGENT B1 ;  /* 0x0000000000017941 */ /* 0x000fea0003800200 */
.L_x_5:
[----:B0-----:R-:W0:Y:S02]  /*0aa0*/  LDC R5, c[0x0][0x394] ;  /* 0x0000e500ff057b82 */ /* 0x001e240000000800 */
[----:B0-----:R-:W-:-:S04]  /*0ab0*/  IADD3 R14, PT, PT, -R14, -0x2, R5 ;  /* 0xfffffffe0e0e7810 */ /* 0x001fc80007ffe105 */
[----:B------:R-:W-:-:S13]  /*0ac0*/  ISETP.GE.U32.AND P0, PT, R14, 0x3, PT ;  /* 0x000000030e00780c */ /* 0x000fda0003f06070 */
[----:B------:R-:W-:Y:S05]  /*0ad0*/  @!P0 EXIT ;  /* 0x000000000000894d */ /* 0x000fea0003800000 */
[----:B------:R-:W0:Y:S01]  /*0ae0*/  LDC R2, c[0x0][0x390] ;  /* 0x0000e400ff027b82 */ /* 0x000e220000000800 */
[C---:B------:R-:W-:Y:S02]  /*0af0*/  IMAD R3, R0.reuse, R6, R3 ;  /* 0x0000000600037224 */ /* 0x040fe400078e0203 */
[----:B------:R-:W-:-:S05]  /*0b00*/  IMAD.IADD R4, R0, 0x1, -R5 ;  /* 0x0000000100047824 */ /* 0x000fca00078e0a05 */
[----:B------:R-:W2:Y:S08]  /*0b10*/  LDC.64 R22, c[0x0][0x3a0] ;  /* 0x0000e800ff167b82 */ /* 0x000eb00000000a00 */
[----:B------:R-:W4:Y:S08]  /*0b20*/  LDC.64 R20, c[0x0][0x380] ;  /* 0x0000e000ff147b82 */ /* 0x000f300000000a00 */
[----:B------:R-:W0:Y:S02]  /*0b30*/  LDC.64 R18, c[0x0][0x388] ;  /* 0x0000e200ff127b82 */ /* 0x000e240000000a00 */
.L_x_29:
[----:B0-----:R-:W-:-:S05]  /*0b40*/  IMAD.WIDE R16, R3, 0x4, R18 ;  /* 0x0000000403107825 */ /* 0x001fca00078e0212 */
[----:B------:R-:W5:Y:S01]  /*0b50*/  LDG.E.CONSTANT R36, desc[UR4][R16.64] ;  /* 0x0000000410247981 */ /* 0x000f62000c1e9900 */
[----:B----4-:R-:W-:-:S05]  /*0b60*/  IMAD.WIDE R34, R3, 0x4, R20 ;  /* 0x0000000403227825 */ /* 0x010fca00078e0214 */
[----:B--2---:R-:W4:Y:S01]  /*0b70*/  LDG.E.CONSTANT R32, desc[UR4][R34.64] ;  /* 0x0000000422207981 */ /* 0x004f22000c1e9900 */
[----:B------:R-:W-:Y:S01]  /*0b80*/  VIADD R4, R4, 0x4 ;  /* 0x0000000404047836 */ /* 0x000fe20000000000 */
[----:B------:R-:W-:Y:S04]  /*0b90*/  BSSY.RECONVERGENT B1, `(.L_x_13) ;  /* 0x000001d000017945 */ /* 0x000fe80003800200 */
[----:B------:R-:W-:Y:S01]  /*0ba0*/  ISETP.NE.AND P1, PT, R4, RZ, PT ;  /* 0x000000ff0400720c */ /* 0x000fe20003f25270 */
[----:B---3-5:R-:W3:Y:S08]  /*0bb0*/  F2F.F64.F32 R6, R36 ;  /* 0x0000002400067310 */ /* 0x028ef00000201800 */
[----:B----4-:R-:W0:Y:S01]  /*0bc0*/  F2F.F64.F32 R32, R32 ;  /* 0x0000002000207310 */ /* 0x010e220000201800 */
[----:B---3--:R-:W-:-:S14]  /*0bd0*/  DSETP.GT.AND P0, PT, R8, R6, PT ;  /* 0x000000060800722a */ /* 0x008fdc0003f04000 */
[----:B0-----:R-:W-:Y:S05]  /*0be0*/  @!P0 BRA `(.L_x_14) ;  /* 0x00000000005c8947 */ /* 0x001fea0003800000 */
[----:B-1----:R-:W0:Y:S01]  /*0bf0*/  MUFU.RCP64H R7, R13 ;  /* 0x0000000d00077308 */ /* 0x002e220000001800 */
[----:B------:R-:W-:Y:S01]  /*0c00*/  MOV R6, 0x1 ;  /* 0x0000000100067802 */ /* 0x000fe20000000f00 */
        /* <DEDUP_REMOVED lines=14> */
[----:B------:R-:W-:Y:S01]  /*0cf0*/  IMAD.MOV.U32 R30, RZ, RZ, R12 ;  /* 0x000000ffff1e7224 */ /* 0x000fe200078e000c */
[----:B------:R-:W-:Y:S01]  /*0d00*/  MOV R0, 0xd30 ;  /* 0x00000d3000007802 */ /* 0x000fe20000000f00 */
[----:B------:R-:W-:-:S07]  /*0d10*/  IMAD.MOV.U32 R31, RZ, RZ, R13 ;  /* 0x000000ffff1f7224 */ /* 0x000fce00078e000d */
[----:B--2---:R-:W-:Y:S05]  /*0d20*/  CALL.REL.NOINC `($__internal_0_$__cuda_sm20_div_rn_f64_full) ;  /* 0x0000000400e07944 */ /* 0x004fea0003c00000 */
[----:B------:R-:W-:-:S07]  /*0d30*/  MOV R7, R5 ;  /* 0x0000000500077202 */ /* 0x000fce0000000f00 */
.L_x_16:
[----:B------:R-:W-:Y:S05]  /*0d40*/  BSYNC.RECONVERGENT B2 ;  /* 0x0000000000027941 */ /* 0x000fea0003800200 */
.L_x_15:
[----:B------:R-:W-:-:S11]  /*0d50*/  DFMA R24, R24, R6, R24 ;  /* 0x000000061818722b */ /* 0x000fd60000000018 */
.L_x_14:
[----:B------:R-:W-:Y:S05]  /*0d60*/  BSYNC.RECONVERGENT B1 ;  /* 0x0000000000017941 */ /* 0x000fea0003800200 */
.L_x_13:
[----:B------:R-:W-:-:S04]  /*0d70*/  IMAD.WIDE R16, R2, 0x4, R16 ;  /* 0x0000000402107825 */ /* 0x000fc800078e0210 */
[----:B------:R-:W-:Y:S01]  /*0d80*/  IMAD.WIDE R34, R2, 0x4, R34 ;  /* 0x0000000402227825 */ /* 0x000fe200078e0222 */
[----:B------:R-:W3:Y:S04]  /*0d90*/  LDG.E.CONSTANT R7, desc[UR4][R16.64] ;  /* 0x0000000410077981 */ /* 0x000ee8000c1e9900 */
[----:B-1----:R-:W4:Y:S01]  /*0da0*/  LDG.E.CONSTANT R12, desc[UR4][R34.64] ;  /* 0x00000004220c7981 */ /* 0x002f22000c1e9900 */
[----:B------:R-:W0:Y:S01]  /*0db0*/  F2F.F32.F64 R5, R24 ;  /* 0x0000001800057310 */ /* 0x000e220000301000 */
[----:B--2---:R-:W-:-:S05]  /*0dc0*/  IMAD.WIDE R14, R3, 0x4, R22 ;  /* 0x00000004030e7825 */ /* 0x004fca00078e0216 */
[----:B0-----:R0:W-:Y:S01]  /*0dd0*/  STG.E desc[UR4][R14.64], R5 ;  /* 0x000000050e007986 */ /* 0x0011e2000c101904 */
[----:B------:R-:W-:Y:S01]  /*0de0*/  BSSY.RECONVERGENT B1, `(.L_x_17) ;  /* 0x000001e000017945 */ /* 0x000fe20003800200 */
[----:B---3--:R-:W-:Y:S01]  /*0df0*/  FSETP.GT.AND P0, PT, R36, R7, PT ;  /* 0x000000072400720b */ /* 0x008fe20003f04000 */
[----:B----4-:R-:W1:-:S12]  /*0e00*/  F2F.F64.F32 R12, R12 ;  /* 0x0000000c000c7310 */ /* 0x010e580000201800 */
[----:B0-----:R-:W-:Y:S05]  /*0e10*/  @!P0 BRA `(.L_x_18) ;  /* 0x0000000000688947 */ /* 0x001fea0003800000 */
[----:B------:R-:W0:Y:S01]  /*0e20*/  MUFU.RCP64H R9, R33 ;  /* 0x0000002100097308 */ /* 0x000e220000001800 */
[----:B------:R-:W-:Y:S01]  /*0e30*/  IMAD.MOV.U32 R8, RZ, RZ, 0x1 ;  /* 0x00000001ff087424 */ /* 0x000fe200078e00ff */
[C---:B-1----:R-:W-:Y:S01]  /*0e40*/  DADD R28, -R32.reuse, R12 ;  /* 0x00000000201c7229 */ /* 0x042fe2000000010c */
[----:B------:R-:W-:Y:S09]  /*0e50*/  BSSY.RECONVERGENT B2, `(.L_x_19) ;  /* 0x0000015000027945 */ /* 0x000ff20003800200 */
[----:B------:R-:W-:Y:S01]  /*0e60*/  FSETP.GEU.AND P2, PT, |R29|, 6.5827683646048100446e-37, PT ;  /* 0x036000001d00780b */ /* 0x000fe20003f4e200 */
[----:B0-----:R-:W-:-:S08]  /*0e70*/  DFMA R10, -R32, R8, 1 ;  /* 0x3ff00000200a742b */ /* 0x001fd00000000108 */
[----:B------:R-:W-:-:S08]  /*0e80*/  DFMA R10, R10, R10, R10 ;  /* 0x0000000a0a0a722b */ /* 0x000fd0000000000a */
[----:B------:R-:W-:-:S08]  /*0e90*/  DFMA R10, R8, R10, R8 ;  /* 0x0000000a080a722b */ /* 0x000fd00000000008 */
[----:B------:R-:W-:-:S08]  /*0ea0*/  DFMA R8, -R32, R10, 1 ;  /* 0x3ff000002008742b */ /* 0x000fd0000000010a */
[----:B------:R-:W-:-:S08]  /*0eb0*/  DFMA R8, R10, R8, R10 ;  /* 0x000000080a08722b */ /* 0x000fd0000000000a */
[----:B------:R-:W-:-:S08]  /*0ec0*/  DMUL R10, R28, R8 ;  /* 0x000000081c0a7228 */ /* 0x000fd00000000000 */
[----:B------:R-:W-:-:S08]  /*0ed0*/  DFMA R26, -R32, R10, R28 ;  /* 0x0000000a201a722b */ /* 0x000fd0000000011c */
[----:B------:R-:W-:-:S10]  /*0ee0*/  DFMA R8, R8, R26, R10 ;  /* 0x0000001a0808722b */ /* 0x000fd4000000000a */
[----:B------:R-:W-:-:S05]  /*0ef0*/  FFMA R0, RZ, R33, R9 ;  /* 0x00000021ff007223 */ /* 0x000fca0000000009 */
[----:B------:R-:W-:-:S13]  /*0f00*/  FSETP.GT.AND P0, PT, |R0|, 1.469367938527859385e-39, PT ;  /* 0x001000000000780b */ /* 0x000fda0003f04200 */
[----:B------:R-:W-:Y:S05]  /*0f10*/  @P0 BRA P2, `(.L_x_20) ;  /* 0x0000000000200947 */ /* 0x000fea0001000000 */
[----:B------:R-:W-:Y:S01]  /*0f20*/  IMAD.MOV.U32 R26, RZ, RZ, R28 ;  /* 0x000000ffff1a7224 */ /* 0x000fe200078e001c */
[----:B------:R-:W-:Y:S01]  /*0f30*/  MOV R27, R29 ;  /* 0x0000001d001b7202 */ /* 0x000fe20000000f00 */
[----:B------:R-:W-:Y:S01]  /*0f40*/  IMAD.MOV.U32 R30, RZ, RZ, R32 ;  /* 0x000000ffff1e7224 */ /* 0x000fe200078e0020 */
[----:B------:R-:W-:Y:S01]  /*0f50*/  MOV R0, 0xf80 ;  /* 0x00000f8000007802 */ /* 0x000fe20000000f00 */
[----:B------:R-:W-:-:S07]  /*0f60*/  IMAD.MOV.U32 R31, RZ, RZ, R33 ;  /* 0x000000ffff1f7224 */ /* 0x000fce00078e0021 */
[----:B------:R-:W-:Y:S05]  /*0f70*/  CALL.REL.NOINC `($__internal_0_$__cuda_sm20_div_rn_f64_full) ;  /* 0x00000004004c7944 */ /* 0x000fea0003c00000 */
[----:B------:R-:W-:Y:S01]  /*0f80*/  MOV R8, R6 ;  /* 0x0000000600087202 */ /* 0x000fe20000000f00 */
[----:B------:R-:W-:-:S07]  /*0f90*/  IMAD.MOV.U32 R9, RZ, RZ, R5 ;  /* 0x000000ffff097224 */ /* 0x000fce00078e0005 */
.L_x_20:
[----:B------:R-:W-:Y:S05]  /*0fa0*/  BSYNC.RECONVERGENT B2 ;  /* 0x0000000000027941 */ /* 0x000fea0003800200 */
.L_x_19:
[----:B------:R-:W-:-:S11]  /*0fb0*/  DFMA R24, R24, R8, R24 ;  /* 0x000000081818722b */ /* 0x000fd60000000018 */
.L_x_18:
[----:B------:R-:W-:Y:S05]  /*0fc0*/  BSYNC.RECONVERGENT B1 ;  /* 0x0000000000017941 */ /* 0x000fea0003800200 */
.L_x_17:
[----:B------:R-:W-:-:S04]  /*0fd0*/  IMAD.WIDE R16, R2, 0x4, R16 ;  /* 0x0000000402107825 */ /* 0x000fc800078e0210 */
[C---:B------:R-:W-:Y:S01]  /*0fe0*/  IMAD.WIDE R34, R2.reuse, 0x4, R34 ;  /* 0x0000000402227825 */ /* 0x040fe200078e0222 */
[----:B------:R-:W2:Y:S04]  /*0ff0*/  LDG.E.CONSTANT R36, desc[UR4][R16.64] ;  /* 0x0000000410247981 */ /* 0x000ea8000c1e9900 */
[----:B------:R-:W3:Y:S01]  /*1000*/  LDG.E.CONSTANT R32, desc[UR4][R34.64] ;  /* 0x0000000422207981 */ /* 0x000ee2000c1e9900 */
[----:B------:R-:W0:Y:S01]  /*1010*/  F2F.F32.F64 R5, R24 ;  /* 0x0000001800057310 */ /* 0x000e220000301000 */
[----:B------:R-:W-:-:S05]  /*1020*/  IMAD.WIDE R14, R2, 0x4, R14 ;  /* 0x00000004020e7825 */ /* 0x000fca00078e020e */
[----:B0-----:R0:W-:Y:S01]  /*1030*/  STG.E desc[UR4][R14.64], R5 ;  /* 0x000000050e007986 */ /* 0x0011e2000c101904 */
[----:B------:R-:W-:Y:S01]  /*1040*/  BSSY.RECONVERGENT B1, `(.L_x_21) ;  /* 0x000001b000017945 */ /* 0x000fe20003800200 */
[----:B--2---:R-:W-:Y:S01]  /*1050*/  FSETP.GT.AND P0, PT, R7, R36, PT ;  /* 0x000000240700720b */ /* 0x004fe20003f04000 */
[----:B---3--:R-:W2:-:S12]  /*1060*/  F2F.F64.F32 R32, R32 ;  /* 0x0000002000207310 */ /* 0x008e980000201800 */
[----:B0-----:R-:W-:Y:S05]  /*1070*/  @!P0 BRA `(.L_x_22) ;  /* 0x00000000005c8947 */ /* 0x001fea0003800000 */
[----:B-1----:R-:W0:Y:S01]  /*1080*/  MUFU.RCP64H R7, R13 ;  /* 0x0000000d00077308 */ /* 0x002e220000001800 */
[----:B------:R-:W-:Y:S01]  /*1090*/  IMAD.MOV.U32 R6, RZ, RZ, 0x1 ;  /* 0x00000001ff067424 */ /* 0x000fe200078e00ff */
[C---:B--2---:R-:W-:Y:S01]  /*10a0*/  DADD R26, -R12.reuse, R32 ;  /* 0x000000000c1a7229 */ /* 0x044fe20000000120 */
        /* <DEDUP_REMOVED lines=13> */
[----:B------:R-:W-:Y:S01]  /*1180*/  MOV R30, R12 ;  /* 0x0000000c001e7202 */ /* 0x000fe20000000f00 */
[----:B------:R-:W-:Y:S01]  /*1190*/  IMAD.MOV.U32 R31, RZ, RZ, R13 ;  /* 0x000000ffff1f7224 */ /* 0x000fe200078e000d */
[----:B------:R-:W-:-:S07]  /*11a0*/  MOV R0, 0x11c0 ;  /* 0x000011c000007802 */ /* 0x000fce0000000f00 */
[----:B------:R-:W-:Y:S05]  /*11b0*/  CALL.REL.NOINC `($__internal_0_$__cuda_sm20_div_rn_f64_full) ;  /* 0x0000000000bc7944 */ /* 0x000fea0003c00000 */
[----:B------:R-:W-:-:S07]  /*11c0*/  IMAD.MOV.U32 R7, RZ, RZ, R5 ;  /* 0x000000ffff077224 */ /* 0x000fce00078e0005 */
.L_x_24:
[----:B------:R-:W-:Y:S05]  /*11d0*/  BSYNC.RECONVERGENT B2 ;  /* 0x0000000000027941 */ /* 0x000fea0003800200 */
.L_x_23:
[----:B------:R-:W-:-:S11]  /*11e0*/  DFMA R24, R24, R6, R24 ;  /* 0x000000061818722b */ /* 0x000fd60000000018 */
.L_x_22:
[----:B------:R-:W-:Y:S05]  /*11f0*/  BSYNC.RECONVERGENT B1 ;  /* 0x0000000000017941 */ /* 0x000fea0003800200 */
.L_x_21:
[----:B------:R-:W-:-:S04]  /*1200*/  IMAD.WIDE R16, R2, 0x4, R16 ;  /* 0x0000000402107825 */ /* 0x000fc800078e0210 */
[C---:B------:R-:W-:Y:S01]  /*1210*/  IMAD.WIDE R34, R2.reuse, 0x4, R34 ;  /* 0x0000000402227825 */ /* 0x040fe200078e0222 */
[----:B------:R-:W3:Y:S05]  /*1220*/  LDG.E.CONSTANT R7, desc[UR4][R16.64] ;  /* 0x0000000410077981 */ /* 0x000eea000c1e9900 */
[----:B------:R-:W1:Y:S01]  /*1230*/  LDG.E.CONSTANT R34, desc[UR4][R34.64] ;  /* 0x0000000422227981 */ /* 0x000e62000c1e9900 */
[----:B------:R-:W0:Y:S01]  /*1240*/  F2F.F32.F64 R5, R24 ;  /* 0x0000001800057310 */ /* 0x000e220000301000 */
[----:B------:R-:W-:-:S05]  /*1250*/  IMAD.WIDE R14, R2, 0x4, R14 ;  /* 0x00000004020e7825 */ /* 0x000fca00078e020e */
[----:B0-----:R0:W-:Y:S01]  /*1260*/  STG.E desc[UR4][R14.64], R5 ;  /* 0x000000050e007986 */ /* 0x0011e2000c101904 */
[----:B------:R-:W-:Y:S01]  /*1270*/  BSSY.RECONVERGENT B1, `(.L_x_25) ;  /* 0x000001c000017945 */ /* 0x000fe20003800200 */
[----:B---3--:R-:W-:Y:S01]  /*1280*/  FSETP.GT.AND P0, PT, R36, R7, PT ;  /* 0x000000072400720b */ /* 0x008fe20003f04000 */
[----:B-1----:R0:W1:-:S12]  /*1290*/  F2F.F64.F32 R12, R34 ;  /* 0x00000022000c7310 */ /* 0x0020580000201800 */
[----:B0-----:R-:W-:Y:S05]  /*12a0*/  @!P0 BRA `(.L_x_26) ;  /* 0x0000000000608947 */ /* 0x001fea0003800000 */
[----:B--2---:R-:W0:Y:S01]  /*12b0*/  MUFU.RCP64H R9, R33 ;  /* 0x0000002100097308 */ /* 0x004e220000001800 */
[----:B------:R-:W-:Y:S01]  /*12c0*/  MOV R8, 0x1 ;  /* 0x0000000100087802 */ /* 0x000fe20000000f00 */
[----:B-1----:R-:W-:Y:S01]  /*12d0*/  DADD R26, R12, -R32 ;  /* 0x000000000c1a7229 */ /* 0x002fe20000000820 */
        /* <DEDUP_REMOVED lines=14> */
[----:B------:R-:W-:Y:S01]  /*13c0*/  MOV R0, 0x13f0 ;  /* 0x000013f000007802 */ /* 0x000fe20000000f00 */
[----:B------:R-:W-:-:S07]  /*13d0*/  IMAD.MOV.U32 R31, RZ, RZ, R33 ;  /* 0x000000ffff1f7224 */ /* 0x000fce00078e0021 */
[----:B------:R-:W-:Y:S05]  /*13e0*/  CALL.REL.NOINC `($__internal_0_$__cuda_sm20_div_rn_f64_full) ;  /* 0x0000000000307944 */ /* 0x000fea0003c00000 */
[----:B------:R-:W-:Y:S01]  /*13f0*/  MOV R8, R6 ;  /* 0x0000000600087202 */ /* 0x000fe20000000f00 */
[----:B------:R-:W-:-:S07]  /*1400*/  IMAD.MOV.U32 R9, RZ, RZ, R5 ;  /* 0x000000ffff097224 */ /* 0x000fce00078e0005 */
.L_x_28:
[----:B------:R-:W-:Y:S05]  /*1410*/  BSYNC.RECONVERGENT B2 ;  /* 0x0000000000027941 */ /* 0x000fea0003800200 */
.L_x_27:
[----:B------:R-:W-:-:S11]  /*1420*/  DFMA R24, R24, R8, R24 ;  /* 0x000000081818722b */ /* 0x000fd60000000018 */
.L_x_26:
[----:B------:R-:W-:Y:S05]  /*1430*/  BSYNC.RECONVERGENT B1 ;  /* 0x0000000000017941 */ /* 0x000fea0003800200 */
.L_x_25:
[----:B------:R-:W0:Y:S01]  /*1440*/  F2F.F32.F64 R5, R24 ;  /* 0x0000001800057310 */ /* 0x000e220000301000 */
[----:B------:R-:W-:-:S04]  /*1450*/  IMAD.WIDE R14, R2, 0x4, R14 ;  /* 0x00000004020e7825 */ /* 0x000fc800078e020e */
[----:B------:R-:W-:-:S03]  /*1460*/  IMAD R3, R2, 0x4, R3 ;  /* 0x0000000402037824 */ /* 0x000fc600078e0203 */
[----:B------:R3:W4:Y:S01]  /*1470*/  F2F.F64.F32 R8, R7 ;  /* 0x0000000700087310 */ /* 0x0007220000201800 */
[----:B0-----:R3:W-:Y:S01]  /*1480*/  STG.E desc[UR4][R14.64], R5 ;  /* 0x000000050e007986 */ /* 0x0017e2000c101904 */
[----:B------:R-:W-:Y:S05]  /*1490*/  @P1 BRA `(.L_x_29) ;  /* 0xfffffff400a81947 */ /* 0x000fea000383ffff */
[----:B------:R-:W-:Y:S05]  /*14a0*/  EXIT ;  /* 0x000000000000794d */ /* 0x000fea0003800000 */
        .weak           $__internal_0_$__cuda_sm20_div_rn_f64_full
        .type           $__internal_0_$__cuda_sm20_div_rn_f64_full,@function
        .size           $__internal_0_$__cuda_sm20_div_rn_f64_full,(.L_x_61 - $__internal_0_$__cuda_sm20_div_rn_f64_full)
$__internal_0_$__cuda_sm20_div_rn_f64_full:
[----:B------:R-:W-:Y:S01]  /*14b0*/  FSETP.GEU.AND P3, PT, |R27|, 1.469367938527859385e-39, PT ;  /* 0x001000001b00780b */ /* 0x000fe20003f6e200 */
[----:B------:R-:W-:Y:S01]  /*14c0*/  IMAD.MOV.U32 R40, RZ, RZ, R26 ;  /* 0x000000ffff287224 */ /* 0x000fe200078e001a */
[C---:B------:R-:W-:Y:S01]  /*14d0*/  FSETP.GEU.AND P0, PT, |R31|.reuse, 1.469367938527859385e-39, PT ;  /* 0x001000001f00780b */ /* 0x040fe20003f0e200 */
[----:B------:R-:W-:Y:S01]  /*14e0*/  BSSY.RECONVERGENT B0, `(.L_x_30) ;  /* 0x0000059000007945 */ /* 0x000fe20003800200 */
[----:B------:R-:W-:Y:S02]  /*14f0*/  LOP3.LUT R28, R31, 0x800fffff, RZ, 0xc0, !PT ;  /* 0x800fffff1f1c7812 */ /* 0x000fe400078ec0ff */
[----:B------:R-:W-:Y:S02]  /*1500*/  LOP3.LUT R5, R27, 0x7ff00000, RZ, 0xc0, !PT ;  /* 0x7ff000001b057812 */ /* 0x000fe400078ec0ff */
[----:B------:R-:W-:Y:S02]  /*1510*/  LOP3.LUT R29, R28, 0x3ff00000, RZ, 0xfc, !PT ;  /* 0x3ff000001c1d7812 */ /* 0x000fe400078efcff */
[----:B------:R-:W-:-:S02]  /*1520*/  MOV R28, R30 ;  /* 0x0000001e001c7202 */ /* 0x000fc40000000f00 */
[C---:B------:R-:W-:Y:S02]  /*1530*/  LOP3.LUT R8, R31.reuse, 0x7ff00000, RZ, 0xc0, !PT ;  /* 0x7ff000001f087812 */ /* 0x040fe400078ec0ff */
[----:B------:R-:W-:Y:S01]  /*1540*/  @!P3 LOP3.LUT R6, R31, 0x7ff00000, RZ, 0xc0, !PT ;  /* 0x7ff000001f06b812 */ /* 0x000fe200078ec0ff */
[----:B------:R-:W-:Y:S01]  /*1550*/  @!P0 DMUL R28, R30, 8.98846567431157953865e+307 ;  /* 0x7fe000001e1c8828 */ /* 0x000fe20000000000 */
[C---:B------:R-:W-:Y:S02]  /*1560*/  ISETP.GE.U32.AND P2, PT, R5.reuse, R8, PT ;  /* 0x000000080500720c */ /* 0x040fe40003f46070 */
[----:B------:R-:W-:Y:S01]  /*1570*/  @!P3 ISETP.GE.U32.AND P4, PT, R5, R6, PT ;  /* 0x000000060500b20c */ /* 0x000fe20003f86070 */
[----:B------:R-:W-:Y:S01]  /*1580*/  IMAD.MOV.U32 R6, RZ, RZ, 0x1ca00000 ;  /* 0x1ca00000ff067424 */ /* 0x000fe200078e00ff */
[----:B------:R-:W-:Y:S01]  /*1590*/  @!P3 MOV R38, RZ ;  /* 0x000000ff0026b202 */ /* 0x000fe20000000f00 */
[----:B------:R-:W0:Y:S03]  /*15a0*/  MUFU.RCP64H R11, R29 ;  /* 0x0000001d000b7308 */ /* 0x000e260000001800 */
[----:B------:R-:W-:-:S02]  /*15b0*/  @!P3 SEL R10, R6, 0x63400000, !P4 ;  /* 0x63400000060ab807 */ /* 0x000fc40006000000 */
[----:B------:R-:W-:Y:S02]  /*15c0*/  SEL R9, R6, 0x63400000, !P2 ;  /* 0x6340000006097807 */ /* 0x000fe40005000000 */
[--C-:B------:R-:W-:Y:S02]  /*15d0*/  @!P3 LOP3.LUT R10, R10, 0x80000000, R27.reuse, 0xf8, !PT ;  /* 0x800000000a0ab812 */ /* 0x100fe400078ef81b */
[----:B------:R-:W-:Y:S01]  /*15e0*/  LOP3.LUT R41, R9, 0x800fffff, R27, 0xf8, !PT ;  /* 0x800fffff09297812 */ /* 0x000fe200078ef81b */
[----:B------:R-:W-:Y:S01]  /*15f0*/  IMAD.MOV.U32 R9, RZ, RZ, R5 ;  /* 0x000000ffff097224 */ /* 0x000fe200078e0005 */
[----:B------:R-:W-:Y:S01]  /*1600*/  @!P3 LOP3.LUT R39, R10, 0x100000, RZ, 0xfc, !PT ;  /* 0x001000000a27b812 */ /* 0x000fe200078efcff */
[----:B------:R-:W-:Y:S01]  /*1610*/  IMAD.MOV.U32 R10, RZ, RZ, 0x1 ;  /* 0x00000001ff0a7424 */ /* 0x000fe200078e00ff */
[----:B------:R-:W-:-:S04]  /*1620*/  @!P0 LOP3.LUT R8, R29, 0x7ff00000, RZ, 0xc0, !PT ;  /* 0x7ff000001d088812 */ /* 0x000fc800078ec0ff */
[----:B------:R-:W-:Y:S02]  /*1630*/  @!P3 DFMA R40, R40, 2, -R38 ;  /* 0x400000002828b82b */ /* 0x000fe40000000826 */
[----:B0-----:R-:W-:-:S08]  /*1640*/  DFMA R38, R10, -R28, 1 ;  /* 0x3ff000000a26742b */ /* 0x001fd0000000081c */
[----:B------:R-:W-:Y:S01]  /*1650*/  DFMA R38, R38, R38, R38 ;  /* 0x000000262626722b */ /* 0x000fe20000000026 */
[----:B------:R-:W-:-:S07]  /*1660*/  @!P3 LOP3.LUT R9, R41, 0x7ff00000, RZ, 0xc0, !PT ;  /* 0x7ff000002909b812 */ /* 0x000fce00078ec0ff */
[----:B------:R-:W-:-:S08]  /*1670*/  DFMA R10, R10, R38, R10 ;  /* 0x000000260a0a722b */ /* 0x000fd0000000000a */
[----:B------:R-:W-:-:S08]  /*1680*/  DFMA R42, R10, -R28, 1 ;  /* 0x3ff000000a2a742b */ /* 0x000fd0000000081c */
[----:B------:R-:W-:-:S08]  /*1690*/  DFMA R42, R10, R42, R10 ;  /* 0x0000002a0a2a722b */ /* 0x000fd0000000000a */
[----:B------:R-:W-:-:S08]  /*16a0*/  DMUL R10, R42, R40 ;  /* 0x000000282a0a7228 */ /* 0x000fd00000000000 */
[----:B------:R-:W-:-:S08]  /*16b0*/  DFMA R38, R10, -R28, R40 ;  /* 0x8000001c0a26722b */ /* 0x000fd00000000028 */
[----:B------:R-:W-:Y:S01]  /*16c0*/  DFMA R38, R42, R38, R10 ;  /* 0x000000262a26722b */ /* 0x000fe2000000000a */
[----:B------:R-:W-:-:S04]  /*16d0*/  IADD3 R10, PT, PT, R9, -0x1, RZ ;  /* 0xffffffff090a7810 */ /* 0x000fc80007ffe0ff */
[----:B------:R-:W-:Y:S01]  /*16e0*/  ISETP.GT.U32.AND P0, PT, R10, 0x7feffffe, PT ;  /* 0x7feffffe0a00780c */ /* 0x000fe20003f04070 */
[----:B------:R-:W-:-:S05]  /*16f0*/  VIADD R10, R8, 0xffffffff ;  /* 0xffffffff080a7836 */ /* 0x000fca0000000000 */
[----:B------:R-:W-:-:S13]  /*1700*/  ISETP.GT.U32.OR P0, PT, R10, 0x7feffffe, P0 ;  /* 0x7feffffe0a00780c */ /* 0x000fda0000704470 */
[----:B------:R-:W-:Y:S05]  /*1710*/  @P0 BRA `(.L_x_31) ;  /* 0x0000000000740947 */ /* 0x000fea0003800000 */
[----:B------:R-:W-:-:S04]  /*1720*/  LOP3.LUT R8, R31, 0x7ff00000, RZ, 0xc0, !PT ;  /* 0x7ff000001f087812 */ /* 0x000fc800078ec0ff */
[CC--:B------:R-:W-:Y:S02]  /*1730*/  ISETP.GE.U32.AND P0, PT, R5.reuse, R8.reuse, PT ;  /* 0x000000080500720c */ /* 0x0c0fe40003f06070 */
[----:B------:R-:W-:Y:S01]  /*1740*/  VIADDMNMX R5, R5, -R8, 0xb9600000, !PT ;  /* 0xb960000005057446 */ /* 0x000fe20007800908 */
[----:B------:R-:W-:Y:S01]  /*1750*/  IMAD.MOV.U32 R8, RZ, RZ, RZ ;  /* 0x000000ffff087224 */ /* 0x000fe200078e00ff */
[----:B------:R-:W-:Y:S02]  /*1760*/  SEL R6, R6, 0x63400000, !P0 ;  /* 0x6340000006067807 */ /* 0x000fe40004000000 */
[----:B------:R-:W-:-:S05]  /*1770*/  VIMNMX R5, PT, PT, R5, 0x46a00000, PT ;  /* 0x46a0000005057848 */ /* 0x000fca0003fe0100 */
[----:B------:R-:W-:-:S05]  /*1780*/  IMAD.IADD R5, R5, 0x1, -R6 ;  /* 0x0000000105057824 */ /* 0x000fca00078e0a06 */
[----:B------:R-:W-:-:S06]  /*1790*/  IADD3 R9, PT, PT, R5, 0x7fe00000, RZ ;  /* 0x7fe0000005097810 */ /* 0x000fcc0007ffe0ff */
[----:B------:R-:W-:-:S10]  /*17a0*/  DMUL R10, R38, R8 ;  /* 0x00000008260a7228 */ /* 0x000fd40000000000 */
[----:B------:R-:W-:-:S13]  /*17b0*/  FSETP.GTU.AND P0, PT, |R11|, 1.469367938527859385e-39, PT ;  /* 0x001000000b00780b */ /* 0x000fda0003f0c200 */
[----:B------:R-:W-:Y:S05]  /*17c0*/  @P0 BRA `(.L_x_32) ;  /* 0x0000000000a80947 */ /* 0x000fea0003800000 */
[----:B------:R-:W-:Y:S01]  /*17d0*/  DFMA R28, R38, -R28, R40 ;  /* 0x8000001c261c722b */ /* 0x000fe20000000028 */
[----:B------:R-:W-:-:S09]  /*17e0*/  IMAD.MOV.U32 R26, RZ, RZ, RZ ;  /* 0x000000ffff1a7224 */ /* 0x000fd200078e00ff */
[C---:B------:R-:W-:Y:S02]  /*17f0*/  FSETP.NEU.AND P0, PT, R29.reuse, RZ, PT ;  /* 0x000000ff1d00720b */ /* 0x040fe40003f0d000 */
[----:B------:R-:W-:-:S04]  /*1800*/  LOP3.LUT R30, R29, 0x80000000, R31, 0x48, !PT ;  /* 0x800000001d1e7812 */ /* 0x000fc800078e481f */
[----:B------:R-:W-:-:S07]  /*1810*/  LOP3.LUT R27, R30, R9, RZ, 0xfc, !PT ;  /* 0x000000091e1b7212 */ /* 0x000fce00078efcff */
[----:B------:R-:W-:Y:S05]  /*1820*/  @!P0 BRA `(.L_x_32) ;  /* 0x0000000000908947 */ /* 0x000fea0003800000 */
[C---:B------:R-:W-:Y:S01]  /*1830*/  IADD3 R9, PT, PT, -R5.reuse, RZ, RZ ;  /* 0x000000ff05097210 */ /* 0x040fe20007ffe1ff */
[----:B------:R-:W-:Y:S01]  /*1840*/  IMAD.MOV.U32 R8, RZ, RZ, RZ ;  /* 0x000000ffff087224 */ /* 0x000fe200078e00ff */
[----:B------:R-:W-:-:S05]  /*1850*/  IADD3 R5, PT, PT, -R5, -0x43300000, RZ ;  /* 0xbcd0000005057810 */ /* 0x000fca0007ffe1ff */
[----:B------:R-:W-:Y:S02]  /*1860*/  DFMA R8, R10, -R8, R38 ;  /* 0x800000080a08722b */ /* 0x000fe40000000026 */
[----:B------:R-:W-:-:S08]  /*1870*/  DMUL.RP R38, R38, R26 ;  /* 0x0000001a26267228 */ /* 0x000fd00000008000 */
[----:B------:R-:W-:Y:S02]  /*1880*/  FSETP.NEU.AND P0, PT, |R9|, R5, PT ;  /* 0x000000050900720b */ /* 0x000fe40003f0d200 */
[----:B------:R-:W-:Y:S02]  /*1890*/  LOP3.LUT R30, R39, R30, RZ, 0x3c, !PT ;  /* 0x0000001e271e7212 */ /* 0x000fe400078e3cff */
[----:B------:R-:W-:Y:S02]  /*18a0*/  FSEL R6, R38, R10, !P0 ;  /* 0x0000000a26067208 */ /* 0x000fe40004000000 */
[----:B------:R-:W-:-:S03]  /*18b0*/  FSEL R5, R30, R11, !P0 ;  /* 0x0000000b1e057208 */ /* 0x000fc60004000000 */
[----:B------:R-:W-:Y:S01]  /*18c0*/  IMAD.MOV.U32 R10, RZ, RZ, R6 ;  /* 0x000000ffff0a7224 */ /* 0x000fe200078e0006 */
[----:B------:R-:W-:Y:S01]  /*18d0*/  MOV R11, R5 ;  /* 0x00000005000b7202 */ /* 0x000fe20000000f00 */
[----:B------:R-:W-:Y:S06]  /*18e0*/  BRA `(.L_x_32) ;  /* 0x0000000000607947 */ /* 0x000fec0003800000 */
.L_x_31:
[----:B------:R-:W-:-:S14]  /*18f0*/  DSETP.NAN.AND P0, PT, R26, R26, PT ;  /* 0x0000001a1a00722a */ /* 0x000fdc0003f08000 */
[----:B------:R-:W-:Y:S05]  /*1900*/  @P0 BRA `(.L_x_33) ;  /* 0x00000000004c0947 */ /* 0x000fea0003800000 */
[----:B------:R-:W-:-:S14]  /*1910*/  DSETP.NAN.AND P0, PT, R30, R30, PT ;  /* 0x0000001e1e00722a */ /* 0x000fdc0003f08000 */
[----:B------:R-:W-:Y:S05]  /*1920*/  @P0 BRA `(.L_x_34) ;  /* 0x0000000000340947 */ /* 0x000fea0003800000 */
[----:B------:R-:W-:Y:S01]  /*1930*/  ISETP.NE.AND P0, PT, R9, R8, PT ;  /* 0x000000080900720c */ /* 0x000fe20003f05270 */
[----:B------:R-:W-:Y:S02]  /*1940*/  IMAD.MOV.U32 R10, RZ, RZ, 0x0 ;  /* 0x00000000ff0a7424 */ /* 0x000fe400078e00ff */
[----:B------:R-:W-:-:S10]  /*1950*/  IMAD.MOV.U32 R11, RZ, RZ, -0x80000 ;  /* 0xfff80000ff0b7424 */ /* 0x000fd400078e00ff */
[----:B------:R-:W-:Y:S05]  /*1960*/  @!P0 BRA `(.L_x_32) ;  /* 0x0000000000408947 */ /* 0x000fea0003800000 */
[----:B------:R-:W-:Y:S02]  /*1970*/  ISETP.NE.AND P0, PT, R9, 0x7ff00000, PT ;  /* 0x7ff000000900780c */ /* 0x000fe40003f05270 */
[----:B------:R-:W-:Y:S02]  /*1980*/  LOP3.LUT R27, R27, 0x80000000, R31, 0x48, !PT ;  /* 0x800000001b1b7812 */ /* 0x000fe400078e481f */
[----:B------:R-:W-:-:S13]  /*1990*/  ISETP.EQ.OR P0, PT, R8, RZ, !P0 ;  /* 0x000000ff0800720c */ /* 0x000fda0004702670 */
[----:B------:R-:W-:Y:S01]  /*19a0*/  @P0 LOP3.LUT R5, R27, 0x7ff00000, RZ, 0xfc, !PT ;  /* 0x7ff000001b050812 */ /* 0x000fe200078efcff */
[----:B------:R-:W-:Y:S01]  /*19b0*/  @!P0 IMAD.MOV.U32 R11, RZ, RZ, R27 ;  /* 0x000000ffff0b8224 */ /* 0x000fe200078e001b */
[----:B------:R-:W-:Y:S01]  /*19c0*/  @!P0 MOV R10, RZ ;  /* 0x000000ff000a8202 */ /* 0x000fe20000000f00 */
[----:B------:R-:W-:Y:S01]  /*19d0*/  @P0 IMAD.MOV.U32 R10, RZ, RZ, RZ ;  /* 0x000000ffff0a0224 */ /* 0x000fe200078e00ff */
[----:B------:R-:W-:Y:S01]  /*19e0*/  @P0 MOV R11, R5 ;  /* 0x00000005000b0202 */ /* 0x000fe20000000f00 */
[----:B------:R-:W-:Y:S06]  /*19f0*/  BRA `(.L_x_32) ;  /* 0x00000000001c7947 */ /* 0x000fec0003800000 */
.L_x_34:
[----:B------:R-:W-:Y:S01]  /*1a00*/  LOP3.LUT R5, R31, 0x80000, RZ, 0xfc, !PT ;  /* 0x000800001f057812 */ /* 0x000fe200078efcff */
[----:B------:R-:W-:-:S04]  /*1a10*/  IMAD.MOV.U32 R10, RZ, RZ, R30 ;  /* 0x000000ffff0a7224 */ /* 0x000fc800078e001e */
[----:B------:R-:W-:Y:S01]  /*1a20*/  IMAD.MOV.U32 R11, RZ, RZ, R5 ;  /* 0x000000ffff0b7224 */ /* 0x000fe200078e0005 */
[----:B------:R-:W-:Y:S06]  /*1a30*/  BRA `(.L_x_32) ;  /* 0x00000000000c7947 */ /* 0x000fec0003800000 */
.L_x_33:
[----:B------:R-:W-:Y:S02]  /*1a40*/  LOP3.LUT R5, R27, 0x80000, RZ, 0xfc, !PT ;  /* 0x000800001b057812 */ /* 0x000fe400078efcff */
[----:B------:R-:W-:-:S03]  /*1a50*/  MOV R10, R26 ;  /* 0x0000001a000a7202 */ /* 0x000fc60000000f00 */
[----:B------:R-:W-:-:S07]  /*1a60*/  IMAD.MOV.U32 R11, RZ, RZ, R5 ;  /* 0x000000ffff0b7224 */ /* 0x000fce00078e0005 */
.L_x_32:
[----:B------:R-:W-:Y:S05]  /*1a70*/  BSYNC.RECONVERGENT B0 ;  /* 0x0000000000007941 */ /* 0x000fea0003800200 */
.L_x_30:
[----:B------:R-:W-:Y:S02]  /*1a80*/  HFMA2 R9, -RZ, RZ, 0, 0 ;  /* 0x00000000ff097431 */ /* 0x000fe400000001ff */
[----:B------:R-:W-:Y:S01]  /*1a90*/  IMAD.MOV.U32 R8, RZ, RZ, R0 ;  /* 0x000000ffff087224 */ /* 0x000fe200078e0000 */
[----:B------:R-:W-:Y:S01]  /*1aa0*/  MOV R5, R11 ;  /* 0x0000000b00057202 */ /* 0x000fe20000000f00 */
[----:B------:R-:W-:Y:S02]  /*1ab0*/  IMAD.MOV.U32 R6, RZ, RZ, R10 ;  /* 0x000000ffff067224 */ /* 0x000fe400078e000a */
[----:B------:R-:W-:Y:S05]  /*1ac0*/  RET.REL.NODEC R8 `(nvi_many_series_one_param_f32) ;  /* 0xffffffe4084c7950 */ /* 0x000fea0003c3ffff */
.L_x_35:
[----:B------:R-:W-:-:S00]  /*1ad0*/  BRA `(.L_x_35) ;  /* 0xfffffffc00fc7947 */ /* 0x000fc0000383ffff */
[----:B------:R-:W-:-:S00]  /*1ae0*/  NOP ;  /* 0x0000000000007918 */ /* 0x000fc00000000000 */
        /* <DEDUP_REMOVED lines=9> */
.L_x_61:


//--------------------- .text.nvi_batch_f32       --------------------------
	.section	.text.nvi_batch_f32,"ax",@progbits
	.align	128
        .global         nvi_batch_f32
        .type           nvi_batch_f32,@function
        .size           nvi_batch_f32,(.L_x_62 - nvi_batch_f32)
        .other          nvi_batch_f32,@"STO_CUDA_ENTRY STV_DEFAULT"
nvi_batch_f32:
.text.nvi_batch_f32:
[----:B------:R-:W-:Y:S08]  /*0000*/  LDC R1, c[0x0][0x37c] ;  /* 0x0000df00ff017b82 */ /* 0x000ff00000000800 */
[----:B------:R-:W0:Y:S02]  /*0010*/  LDC R0, c[0x0][0x390] ;  /* 0x0000e400ff007b82 */ /* 0x000e240000000800 */
[----:B0-----:R-:W-:-:S13]  /*0020*/  ISETP.GE.AND P0, PT, R0, 0x1, PT ;  /* 0x000000010000780c */ /* 0x001fda0003f06270 */
[----:B------:R-:W-:Y:S05]  /*0030*/  @!P0 EXIT ;  /* 0x000000000000894d */ /* 0x000fea0003800000 */
[----:B------:R-:W0:Y:S01]  /*0040*/  S2R R2, SR_TID.X ;  /* 0x0000000000027919 */ /* 0x000e220000002100 */
[----:B------:R-:W0:Y:S02]  /*0050*/  S2UR UR4, SR_CTAID.X ;  /* 0x00000000000479c3 */ /* 0x000e240000002500 */
[----:B0-----:R-:W-:-:S13]  /*0060*/  LOP3.LUT P0, RZ, R2, UR4, RZ, 0xfc, !PT ;  /* 0x0000000402ff7c12 */ /* 0x001fda000f80fcff */
[----:B------:R-:W-:Y:S05]  /*0070*/  @P0 EXIT ;  /* 0x000000000000094d */ /* 0x000fea0003800000 */
[----:B------:R-:W0:Y:S01]  /*0080*/  LDCU UR9, c[0x0][0x394] ;  /* 0x00007280ff0977ac */ /* 0x000e220008000800 */
[----:B------:R-:W1:Y:S01]  /*0090*/  LDCU.64 UR16, c[0x0][0x358] ;  /* 0x00006b00ff1077ac */ /* 0x000e620008000a00 */
[----:B0-----:R-:W-:-:S09]  /*00a0*/  UISETP.GE.AND UP0, UPT, UR9, 0x1, UPT ;  /* 0x000000010900788c */ /* 0x001fd2000bf06270 */
[----:B-1----:R-:W-:Y:S05]  /*00b0*/  BRA.U !UP0, `(.L_x_36) ;  /* 0x0000000508387547 */ /* 0x002fea000b800000 */
[----:B------:R-:W-:Y:S01]  /*00c0*/  VIMNMX.U32 R4, PT, PT, R0, UR9, PT ;  /* 0x0000000900047c48 */ /* 0x000fe2000bfe0000 */
[----:B------:R-:W-:-:S03]  /*00d0*/  IMAD.MOV.U32 R5, RZ, RZ, RZ ;  /* 0x000000ffff057224 */ /* 0x000fc600078e00ff */
[C---:B------:R-:W-:Y:S02]  /*00e0*/  ISETP.GE.U32.AND P1, PT, R4.reuse, 0x10, PT ;  /* 0x000000100400780c */ /* 0x040fe40003f26070 */
[----:B------:R-:W-:-:S04]  /*00f0*/  LOP3.LUT R10, R4, 0xf, RZ, 0xc0, !PT ;  /* 0x0000000f040a7812 */ /* 0x000fc800078ec0ff */
[----:B------:R-:W-:-:S07]  /*0100*/  ISETP.NE.AND P0, PT, R10, RZ, PT ;  /* 0x000000ff0a00720c */ /* 0x000fce0003f05270 */
[----:B------:R-:W-:Y:S06]  /*0110*/  @!P1 BRA `(.L_x_37) ;  /* 0x00000000007c9947 */ /* 0x000fec0003800000 */
[----:B------:R-:W0:Y:S01]  /*0120*/  LDCU.64 UR4, c[0x0][0x398] ;  /* 0x00007300ff0477ac */ /* 0x000e220008000a00 */
[----:B------:R-:W-:Y:S01]  /*0130*/  LOP3.LUT R5, R4, 0x7ffffff0, RZ, 0xc0, !PT ;  /* 0x7ffffff004057812 */ /* 0x000fe200078ec0ff */
[----:B------:R-:W-:-:S04]  /*0140*/  IMAD.MOV.U32 R9, RZ, RZ, 0x7fc00000 ;  /* 0x7fc00000ff097424 */ /* 0x000fc800078e00ff */
[----:B------:R-:W-:Y:S01]  /*0150*/  IMAD.MOV R6, RZ, RZ, -R5 ;  /* 0x000000ffff067224 */ /* 0x000fe200078e0a05 */
[----:B0-----:R-:W-:-:S04]  /*0160*/  UIADD3 UR4, UP0, UPT, UR4, 0x20, URZ ;  /* 0x0000002004047890 */ /* 0x001fc8000ff1e0ff */
[----:B------:R-:W-:Y:S02]  /*0170*/  UIADD3.X UR5, UPT, UPT, URZ, UR5, URZ, UP0, !UPT ;  /* 0x00000005ff057290 */ /* 0x000fe400087fe4ff */
[----:B------:R-:W-:-:S04]  /*0180*/  IMAD.U32 R7, RZ, RZ, UR4 ;  /* 0x00000004ff077e24 */ /* 0x000fc8000f8e00ff */
[----:B------:R-:W-:-:S07]  /*0190*/  IMAD.U32 R8, RZ, RZ, UR5 ;  /* 0x00000005ff087e24 */ /* 0x000fce000f8e00ff */
.L_x_38:
[----:B0-----:R-:W-:Y:S01]  /*01a0*/  MOV R2, R7 ;  /* 0x0000000700027202 */ /* 0x001fe20000000f00 */
[----:B------:R-:W-:Y:S02]  /*01b0*/  IMAD.MOV.U32 R3, RZ, RZ, R8 ;  /* 0x000000ffff037224 */ /* 0x000fe400078e0008 */
[----:B------:R-:W-:Y:S01]  /*01c0*/  VIADD R6, R6, 0x10 ;  /* 0x0000001006067836 */ /* 0x000fe20000000000 */
[----:B------:R-:W-:Y:S02]  /*01d0*/  IADD3 R7, P2, PT, R2, 0x40, RZ ;  /* 0x0000004002077810 */ /* 0x000fe40007f5e0ff */
[----:B------:R0:W-:Y:S02]  /*01e0*/  STG.E desc[UR16][R2.64+-0x20], R9 ;  /* 0xffffe00902007986 */ /* 0x0001e4000c101910 */
[----:B------:R-:W-:Y:S01]  /*01f0*/  ISETP.NE.AND P1, PT, R6, RZ, PT ;  /* 0x000000ff0600720c */ /* 0x000fe20003f25270 */
[----:B------:R-:W-:Y:S01]  /*0200*/  IMAD.X R8, RZ, RZ, R3, P2 ;  /* 0x000000ffff087224 */ /* 0x000fe200010e0603 */
[----:B------:R0:W-:Y:S04]  /*0210*/  STG.E desc[UR16][R2.64+-0x1c], R9 ;  /* 0xffffe40902007986 */ /* 0x0001e8000c101910 */
        /* <DEDUP_REMOVED lines=13> */
[----:B------:R0:W-:Y:S01]  /*02f0*/  STG.E desc[UR16][R2.64+0x1c], R9 ;  /* 0x00001c0902007986 */ /* 0x0001e2000c101910 */
[----:B------:R-:W-:Y:S05]  /*0300*/  @P1 BRA `(.L_x_38) ;  /* 0xfffffffc00a41947 */ /* 0x000fea000383ffff */
.L_x_37:
[----:B------:R-:W-:Y:S05]  /*0310*/  @!P0 BRA `(.L_x_36) ;  /* 0x0000000000a08947 */ /* 0x000fea0003800000 */
[----:B------:R-:W-:Y:S02]  /*0320*/  ISETP.GE.U32.AND P0, PT, R10, 0x8, PT ;  /* 0x000000080a00780c */ /* 0x000fe40003f06070 */
[----:B------:R-:W-:-:S04]  /*0330*/  LOP3.LUT R6, R4, 0x7, RZ, 0xc0, !PT ;  /* 0x0000000704067812 */ /* 0x000fc800078ec0ff */
[----:B------:R-:W-:-:S07]  /*0340*/  ISETP.NE.AND P1, PT, R6, RZ, PT ;  /* 0x000000ff0600720c */ /* 0x000fce0003f25270 */
[----:B------:R-:W-:Y:S06]  /*0350*/  @!P0 BRA `(.L_x_39) ;  /* 0x0000000000308947 */ /* 0x000fec0003800000 */
[----:B0-----:R-:W0:Y:S01]  /*0360*/  LDC.64 R2, c[0x0][0x398] ;  /* 0x0000e600ff027b82 */ /* 0x001e220000000a00 */
[----:B------:R-:W-:Y:S02]  /*0370*/  IMAD.MOV.U32 R7, RZ, RZ, 0x7fc00000 ;  /* 0x7fc00000ff077424 */ /* 0x000fe400078e00ff */
[C---:B0-----:R-:W-:Y:S01]  /*0380*/  IMAD.WIDE.U32 R2, R5.reuse, 0x4, R2 ;  /* 0x0000000405027825 */ /* 0x041fe200078e0002 */
[----:B------:R-:W-:-:S04]  /*0390*/  IADD3 R5, PT, PT, R5, 0x8, RZ ;  /* 0x0000000805057810 */ /* 0x000fc80007ffe0ff */
[----:B------:R1:W-:Y:S04]  /*03a0*/  STG.E desc[UR16][R2.64], R7 ;  /* 0x0000000702007986 */ /* 0x0003e8000c101910 */
[----:B------:R1:W-:Y:S04]  /*03b0*/  STG.E desc[UR16][R2.64+0x4], R7 ;  /* 0x0000040702007986 */ /* 0x0003e8000c101910 */
[----:B------:R1:W-:Y:S04]  /*03c0*/  STG.E desc[UR16][R2.64+0x8], R7 ;  /* 0x0000080702007986 */ /* 0x0003e8000c101910 */
[----:B------:R1:W-:Y:S04]  /*03d0*/  STG.E desc[UR16][R2.64+0xc], R7 ;  /* 0x00000c0702007986 */ /* 0x0003e8000c101910 */
[----:B------:R1:W-:Y:S04]  /*03e0*/  STG.E desc[UR16][R2.64+0x10], R7 ;  /* 0x0000100702007986 */ /* 0x0003e8000c101910 */
[----:B------:R1:W-:Y:S04]  /*03f0*/  STG.E desc[UR16][R2.64+0x14], R7 ;  /* 0x0000140702007986 */ /* 0x0003e8000c101910 */
[----:B------:R1:W-:Y:S04]  /*0400*/  STG.E desc[UR16][R2.64+0x18], R7 ;  /* 0x0000180702007986 */ /* 0x0003e8000c101910 */
[----:B------:R1:W-:Y:S02]  /*0410*/  STG.E desc[UR16][R2.64+0x1c], R7 ;  /* 0x00001c0702007986 */ /* 0x0003e4000c101910 */
.L_x_39:
[----:B------:R-:W-:Y:S05]  /*0420*/  @!P1 BRA `(.L_x_36) ;  /* 0x00000000005c9947 */ /* 0x000fea0003800000 */
[----:B------:R-:W-:Y:S02]  /*0430*/  ISETP.GE.U32.AND P0, PT, R6, 0x4, PT ;  /* 0x000000040600780c */ /* 0x000fe40003f06070 */
[----:B------:R-:W-:-:S04]  /*0440*/  LOP3.LUT R4, R4, 0x3, RZ, 0xc0, !PT ;  /* 0x0000000304047812 */ /* 0x000fc800078ec0ff */
[----:B------:R-:W-:-:S07]  /*0450*/  ISETP.NE.AND P1, PT, R4, RZ, PT ;  /* 0x000000ff0400720c */ /* 0x000fce0003f25270 */
[----:B------:R-:W-:Y:S06]  /*0460*/  @!P0 BRA `(.L_x_40) ;  /* 0x0000000000208947 */ /* 0x000fec0003800000 */
[----:B01----:R-:W0:Y:S01]  /*0470*/  LDC.64 R2, c[0x0][0x398] ;  /* 0x0000e600ff027b82 */ /* 0x003e220000000a00 */
[----:B------:R-:W-:Y:S02]  /*0480*/  IMAD.MOV.U32 R7, RZ, RZ, 0x7fc00000 ;  /* 0x7fc00000ff077424 */ /* 0x000fe400078e00ff */
[----:B0-----:R-:W-:-:S04]  /*0490*/  IMAD.WIDE.U32 R2, R5, 0x4, R2 ;  /* 0x0000000405027825 */ /* 0x001fc800078e0002 */
[----:B------:R-:W-:Y:S01]  /*04a0*/  VIADD R5, R5, 0x4 ;  /* 0x0000000405057836 */ /* 0x000fe20000000000 */
[----:B------:R2:W-:Y:S04]  /*04b0*/  STG.E desc[UR16][R2.64], R7 ;  /* 0x0000000702007986 */ /* 0x0005e8000c101910 */
[----:B------:R2:W-:Y:S04]  /*04c0*/  STG.E desc[UR16][R2.64+0x4], R7 ;  /* 0x0000040702007986 */ /* 0x0005e8000c101910 */
[----:B------:R2:W-:Y:S04]  /*04d0*/  STG.E desc[UR16][R2.64+0x8], R7 ;  /* 0x0000080702007986 */ /* 0x0005e8000c101910 */
[----:B------:R2:W-:Y:S02]  /*04e0*/  STG.E desc[UR16][R2.64+0xc], R7 ;  /* 0x00000c0702007986 */ /* 0x0005e4000c101910 */
.L_x_40:
[----:B------:R-:W-:Y:S05]  /*04f0*/  @!P1 BRA `(.L_x_36) ;  /* 0x0000000000289947 */ /* 0x000fea0003800000 */
[----:B012---:R-:W0:Y:S01]  /*0500*/  LDC.64 R2, c[0x0][0x398] ;  /* 0x0000e600ff027b82 */ /* 0x007e220000000a00 */
[----:B------:R-:W-:Y:S02]  /*0510*/  IMAD.MOV R4, RZ, RZ, -R4 ;  /* 0x000000ffff047224 */ /* 0x000fe400078e0a04 */
[----:B0-----:R-:W-:-:S04]  /*0520*/  IMAD.WIDE.U32 R2, R5, 0x4, R2 ;  /* 0x0000000405027825 */ /* 0x001fc800078e0002 */
[----:B------:R-:W-:-:S07]  /*0530*/  IMAD.MOV.U32 R5, RZ, RZ, 0x7fc00000 ;  /* 0x7fc00000ff057424 */ /* 0x000fce00078e00ff */
.L_x_41:
[----:B------:R-:W-:Y:S01]  /*0540*/  IADD3 R4, PT, PT, R4, 0x1, RZ ;  /* 0x0000000104047810 */ /* 0x000fe20007ffe0ff */
[----:B------:R0:W-:Y:S03]  /*0550*/  STG.E desc[UR16][R2.64], R5 ;  /* 0x0000000502007986 */ /* 0x0001e6000c101910 */
[----:B------:R-:W-:Y:S02]  /*0560*/  ISETP.NE.AND P0, PT, R4, RZ, PT ;  /* 0x000000ff0400720c */ /* 0x000fe40003f05270 */
[----:B0-----:R-:W-:-:S05]  /*0570*/  IADD3 R2, P1, PT, R2, 0x4, RZ ;  /* 0x0000000402027810 */ /* 0x001fca0007f3e0ff */
[----:B------:R-:W-:-:S06]  /*0580*/  IMAD.X R3, RZ, RZ, R3, P1 ;  /* 0x000000ffff037224 */ /* 0x000fcc00008e0603 */
[----:B------:R-:W-:Y:S05]  /*0590*/  @P0 BRA `(.L_x_41) ;  /* 0xfffffffc00e80947 */ /* 0x000fea000383ffff */
.L_x_36:
[----:B------:R-:W-:-:S13]  /*05a0*/  ISETP.LE.AND P0, PT, R0, UR9, PT ;  /* 0x0000000900007c0c */ /* 0x000fda000bf03270 */
[----:B------:R-:W-:Y:S05]  /*05b0*/  @P0 EXIT ;  /* 0x000000000000094d */ /* 0x000fea0003800000 */
[----:B------:R-:W3:Y:S01]  /*05c0*/  LDCU.64 UR4, c[0x0][0x398] ;  /* 0x00007300ff0477ac */ /* 0x000ee20008000a00 */
[----:B------:R-:W-:Y:S01]  /*05d0*/  IMAD.MOV.U32 R5, RZ, RZ, 0x447a0000 ;  /* 0x447a0000ff057424 */ /* 0x000fe200078e00ff */
[----:B------:R-:W-:-:S04]  /*05e0*/  UISETP.LT.AND UP0, UPT, URZ, UR9, UPT ;  /* 0x00000009ff00728c */ /* 0x000fc8000bf01270 */
[----:B------:R-:W-:-:S04]  /*05f0*/  USEL UR9, URZ, UR9, !UP0 ;  /* 0x00000009ff097287 */ /* 0x000fc8000c000000 */
[----:B------:R-:W-:-:S06]  /*0600*/  UIADD3 UR8, UPT, UPT, UR9, 0x1, URZ ;  /* 0x0000000109087890 */ /* 0x000fcc000fffe0ff */
[----:B------:R-:W-:Y:S01]  /*0610*/  ISETP.LE.U32.AND P0, PT, R0, UR8, PT ;  /* 0x0000000800007c0c */ /* 0x000fe2000bf03070 */
[----:B---3--:R-:W-:-:S06]  /*0620*/  UIMAD.WIDE.U32 UR4, UR9, 0x4, UR4 ;  /* 0x00000004090478a5 */ /* 0x008fcc000f8e0004 */
[----:B012---:R-:W-:Y:S02]  /*0630*/  IMAD.U32 R2, RZ, RZ, UR4 ;  /* 0x00000004ff027e24 */ /* 0x007fe4000f8e00ff */
[----:B------:R-:W-:-:S05]  /*0640*/  IMAD.U32 R3, RZ, RZ, UR5 ;  /* 0x00000005ff037e24 */ /* 0x000fca000f8e00ff */
[----:B------:R0:W-:Y:S01]  /*0650*/  STG.E desc[UR16][R2.64], R5 ;  /* 0x0000000502007986 */ /* 0x0001e2000c101910 */
[----:B------:R-:W-:Y:S05]  /*0660*/  @P0 EXIT ;  /* 0x000000000000094d */ /* 0x000fea0003800000 */
[----:B------:R-:W1:Y:S02]  /*0670*/  LDCU.128 UR4, c[0x0][0x380] ;  /* 0x00007000ff0477ac */ /* 0x000e640008000c00 */
[----:B-1----:R-:W-:-:S06]  /*0680*/  UIMAD.WIDE.U32 UR4, UR9, 0x4, UR4 ;  /* 0x00000004090478a5 */ /* 0x002fcc000f8e0004 */
[----:B------:R-:W-:Y:S01]  /*0690*/  MOV R4, UR4 ;  /* 0x0000000400047c02 */ /* 0x000fe20008000f00 */
[----:B0-----:R-:W-:Y:S01]  /*06a0*/  IMAD.U32 R5, RZ, RZ, UR5 ;  /* 0x00000005ff057e24 */ /* 0x001fe2000f8e00ff */
[----:B------:R-:W-:-:S04]  /*06b0*/  UIMAD.WIDE.U32 UR4, UR9, 0x4, UR6 ;  /* 0x00000004090478a5 */ /* 0x000fc8000f8e0006 */
[----:B------:R-:W2:Y:S02]  /*06c0*/  LDG.E.CONSTANT R4, desc[UR16][R4.64] ;  /* 0x0000001004047981 */ /* 0x000ea4000c1e9900 */
[----:B------:R-:W-:Y:S02]  /*06d0*/  IMAD.U32 R8, RZ, RZ, UR4 ;  /* 0x00000004ff087e24 */ /* 0x000fe4000f8e00ff */
[----:B------:R-:W-:-:S05]  /*06e0*/  IMAD.U32 R9, RZ, RZ, UR5 ;  /* 0x00000005ff097e24 */ /* 0x000fca000f8e00ff */
[----:B------:R-:W3:Y:S01]  /*06f0*/  LDG.E.CONSTANT R8, desc[UR16][R8.64] ;  /* 0x0000001008087981 */ /* 0x000ee2000c1e9900 */
[----:B------:R-:W-:Y:S01]  /*0700*/  LOP3.LUT R3, RZ, UR9, RZ, 0x33, !PT ;  /* 0x00000009ff037c12 */ /* 0x000fe2000f8e33ff */
[----:B------:R-:W-:Y:S02]  /*0710*/  HFMA2 R6, -RZ, RZ, 0, 0 ;  /* 0x00000000ff067431 */ /* 0x000fe400000001ff */
[----:B------:R-:W-:Y:S02]  /*0720*/  IMAD.MOV.U32 R7, RZ, RZ, 0x408f4000 ;  /* 0x408f4000ff077424 */ /* 0x000fe400078e00ff */
[----:B------:R-:W-:-:S05]  /*0730*/  IMAD.IADD R0, R3, 0x1, R0 ;  /* 0x0000000103007824 */ /* 0x000fca00078e0200 */
[----:B------:R-:W-:Y:S01]  /*0740*/  LOP3.LUT P0, R0, R0, 0x3, RZ, 0xc0, !PT ;  /* 0x0000000300007812 */ /* 0x000fe2000780c0ff */
[----:B--2---:R0:W1:Y:S08]  /*0750*/  F2F.F64.F32 R20, R4 ;  /* 0x0000000400147310 */ /* 0x0040700000201800 */
[----:B---3--:R0:W2:Y:S04]  /*0760*/  F2F.F64.F32 R2, R8 ;  /* 0x0000000800027310 */ /* 0x0080a80000201800 */
[----:B------:R-:W-:Y:S05]  /*0770*/  @!P0 BRA `(.L_x_42) ;  /* 0x0000000400188947 */ /* 0x000fea0003800000 */
[----:B------:R-:W3:Y:S01]  /*0780*/  LDCU.128 UR12, c[0x0][0x380] ;  /* 0x00007000ff0c77ac */ /* 0x000ee20008000c00 */
[----:B------:R-:W-:Y:S02]  /*0790*/  IMAD.MOV R22, RZ, RZ, -R0 ;  /* 0x000000ffff167224 */ /* 0x000fe400078e0a00 */
[----:B------:R-:W-:Y:S01]  /*07a0*/  IMAD.MOV.U32 R6, RZ, RZ, 0x0 ;  /* 0x00000000ff067424 */ /* 0x000fe200078e00ff */
[----:B------:R-:W4:Y:S01]  /*07b0*/  LDCU.64 UR18, c[0x0][0x398] ;  /* 0x00007300ff1277ac */ /* 0x000f220008000a00 */
[----:B------:R-:W-:Y:S01]  /*07c0*/  IMAD.MOV.U32 R7, RZ, RZ, 0x408f4000 ;  /* 0x408f4000ff077424 */ /* 0x000fe200078e00ff */
[----:B------:R-:W-:Y:S01]  /*07d0*/  UMOV UR4, 0x4 ;  /* 0x0000000400047882 */ /* 0x000fe20000000000 */
[----:B------:R-:W-:Y:S02]  /*07e0*/  UMOV UR5, 0x0 ;  /* 0x0000000000057882 */ /* 0x000fe40000000000 */
[----:B------:R-:W-:-:S04]  /*07f0*/  UIMAD.WIDE.U32 UR4, UR9, 0x4, UR4 ;  /* 0x00000004090478a5 */ /* 0x000fc8000f8e0004 */
[----:B---3--:R-:W-:Y:S02]  /*0800*/  UIADD3 UR8, UP1, UPT, UR4, UR14, URZ ;  /* 0x0000000e04087290 */ /* 0x008fe4000ff3e0ff */
[----:B------:R-:W-:Y:S02]  /*0810*/  UIADD3 UR6, UP2, UPT, UR4, UR12, URZ ;  /* 0x0000000c04067290 */ /* 0x000fe4000ff5e0ff */
[----:B----4-:R-:W-:Y:S02]  /*0820*/  UIADD3 UR11, UP0, UPT, UR4, UR18, URZ ;  /* 0x00000012040b7290 */ /* 0x010fe4000ff1e0ff */
[----:B------:R-:W-:Y:S02]  /*0830*/  UIADD3.X UR10, UPT, UPT, UR5, UR15, URZ, UP1, !UPT ;  /* 0x0000000f050a7290 */ /* 0x000fe40008ffe4ff */
[----:B------:R-:W-:Y:S02]  /*0840*/  UIADD3.X UR7, UPT, UPT, UR5, UR13, URZ, UP2, !UPT ;  /* 0x0000000d05077290 */ /* 0x000fe400097fe4ff */
[----:B------:R-:W-:Y:S01]  /*0850*/  UIADD3.X UR5, UPT, UPT, UR5, UR19, URZ, UP0, !UPT ;  /* 0x0000001305057290 */ /* 0x000fe200087fe4ff */
[----:B------:R-:W-:-:S11]  /*0860*/  UMOV UR4, UR9 ;  /* 0x0000000900047c82 */ /* 0x000fd60008000000 */
.L_x_45:
[----:B0-----:R-:W-:Y:S01]  /*0870*/  MOV R8, UR8 ;  /* 0x0000000800087c02 */ /* 0x001fe20008000f00 */
[----:B---3--:R-:W-:-:S05]  /*0880*/  IMAD.U32 R9, RZ, RZ, UR10 ;  /* 0x0000000aff097e24 */ /* 0x008fca000f8e00ff */
[----:B------:R-:W3:Y:S01]  /*0890*/  LDG.E.CONSTANT R8, desc[UR16][R8.64] ;  /* 0x0000001008087981 */ /* 0x000ee2000c1e9900 */
[----:B------:R-:W-:Y:S02]  /*08a0*/  IMAD.U32 R4, RZ, RZ, UR6 ;  /* 0x00000006ff047e24 */ /* 0x000fe4000f8e00ff */
[----:B------:R-:W-:-:S05]  /*08b0*/  IMAD.U32 R5, RZ, RZ, UR7 ;  /* 0x00000007ff057e24 */ /* 0x000fca000f8e00ff */
[----:B------:R-:W4:Y:S01]  /*08c0*/  LDG.E.CONSTANT R4, desc[UR16][R4.64] ;  /* 0x0000001004047981 */ /* 0x000f22000c1e9900 */
[----:B---3--:R-:W2:Y:S08]  /*08d0*/  F2F.F64.F32 R18, R8 ;  /* 0x0000000800127310 */ /* 0x008eb00000201800 */
[----:B----4-:R0:W3:Y:S01]  /*08e0*/  F2F.F64.F32 R24, R4 ;  /* 0x0000000400187310 */ /* 0x0100e20000201800 */
[----:B--2---:R-:W-:-:S14]  /*08f0*/  DSETP.GT.AND P0, PT, R2, R18, PT ;  /* 0x000000120200722a */ /* 0x004fdc0003f04000 */
[----:B0--3--:R-:W-:Y:S05]  /*0900*/  @!P0 BRA `(.L_x_43) ;  /* 0x0000000000588947 */ /* 0x009fea0003800000 */
[----:B-1----:R-:W0:Y:S01]  /*0910*/  MUFU.RCP64H R3, R21 ;  /* 0x0000001500037308 */ /* 0x002e220000001800 */
[----:B------:R-:W-:Y:S01]  /*0920*/  IMAD.MOV.U32 R2, RZ, RZ, 0x1 ;  /* 0x00000001ff027424 */ /* 0x000fe200078e00ff */
[----:B------:R-:W-:-:S10]  /*0930*/  DADD R12, R24, -R20 ;  /* 0x00000000180c7229 */ /* 0x000fd40000000814 */
        /* <DEDUP_REMOVED lines=14> */
[----:B------:R-:W-:-:S07]  /*0a20*/  MOV R0, 0xa40 ;  /* 0x00000a4000007802 */ /* 0x000fce0000000f00 */
[----:B------:R-:W-:Y:S05]  /*0a30*/  CALL.REL.NOINC `($__internal_1_$__cuda_sm20_div_rn_f64_full) ;  /* 0x0000000c00187944 */ /* 0x000fea0003c00000 */
[----:B------:R-:W-:Y:S02]  /*0a40*/  IMAD.MOV.U32 R2, RZ, RZ, R26 ;  /* 0x000000ffff027224 */ /* 0x000fe400078e001a */
[----:B------:R-:W-:-:S07]  /*0a50*/  IMAD.MOV.U32 R3, RZ, RZ, R27 ;  /* 0x000000ffff037224 */ /* 0x000fce00078e001b */
.L_x_44:
[----:B------:R-:W-:-:S11]  /*0a60*/  DFMA R6, R6, R2, R6 ;  /* 0x000000020606722b */ /* 0x000fd60000000006 */
.L_x_43:
[----:B------:R-:W0:Y:S01]  /*0a70*/  F2F.F32.F64 R9, R6 ;  /* 0x0000000600097310 */ /* 0x000e220000301000 */
[----:B------:R-:W-:Y:S01]  /*0a80*/  IMAD.U32 R4, RZ, RZ, UR11 ;  /* 0x0000000bff047e24 */ /* 0x000fe2000f8e00ff */
[----:B------:R-:W-:Y:S01]  /*0a90*/  MOV R5, UR5 ;  /* 0x0000000500057c02 */ /* 0x000fe20008000f00 */
[----:B------:R-:W-:Y:S01]  /*0aa0*/  VIADD R22, R22, 0x1 ;  /* 0x0000000116167836 */ /* 0x000fe20000000000 */
[----:B------:R-:W-:Y:S01]  /*0ab0*/  UIADD3 UR8, UP1, UPT, UR8, 0x4, URZ ;  /* 0x0000000408087890 */ /* 0x000fe2000ff3e0ff */
[----:B------:R-:W-:Y:S01]  /*0ac0*/  IMAD.MOV.U32 R2, RZ, RZ, R18 ;  /* 0x000000ffff027224 */ /* 0x000fe200078e0012 */
[----:B------:R-:W-:Y:S01]  /*0ad0*/  UIADD3 UR6, UP2, UPT, UR6, 0x4, URZ ;  /* 0x0000000406067890 */ /* 0x000fe2000ff5e0ff */
[----:B------:R-:W-:Y:S01]  /*0ae0*/  IMAD.MOV.U32 R3, RZ, RZ, R19 ;  /* 0x000000ffff037224 */ /* 0x000fe200078e0013 */
[----:B------:R-:W-:Y:S01]  /*0af0*/  ISETP.NE.AND P0, PT, R22, RZ, PT ;  /* 0x000000ff1600720c */ /* 0x000fe20003f05270 */
[----:B------:R-:W-:Y:S01]  /*0b00*/  UIADD3 UR11, UP0, UPT, UR11, 0x4, URZ ;  /* 0x000000040b0b7890 */ /* 0x000fe2000ff1e0ff */
[----:B-1----:R-:W-:Y:S01]  /*0b10*/  IMAD.MOV.U32 R20, RZ, RZ, R24 ;  /* 0x000000ffff147224 */ /* 0x002fe200078e0018 */
[----:B------:R-:W-:Y:S01]  /*0b20*/  UIADD3 UR4, UPT, UPT, UR4, 0x1, URZ ;  /* 0x0000000104047890 */ /* 0x000fe2000fffe0ff */
[----:B------:R-:W-:Y:S01]  /*0b30*/  MOV R21, R25 ;  /* 0x0000001900157202 */ /* 0x000fe20000000f00 */
[----:B------:R-:W-:Y:S01]  /*0b40*/  UIADD3.X UR10, UPT, UPT, URZ, UR10, URZ, UP1, !UPT ;  /* 0x0000000aff0a7290 */ /* 0x000fe20008ffe4ff */
[----:B0-----:R3:W-:Y:S01]  /*0b50*/  STG.E desc[UR16][R4.64], R9 ;  /* 0x0000000904007986 */ /* 0x0017e2000c101910 */
[----:B------:R-:W-:-:S02]  /*0b60*/  UIADD3.X UR7, UPT, UPT, URZ, UR7, URZ, UP2, !UPT ;  /* 0x00000007ff077290 */ /* 0x000fc400097fe4ff */
[----:B------:R-:W-:-:S04]  /*0b70*/  UIADD3.X UR5, UPT, UPT, URZ, UR5, URZ, UP0, !UPT ;  /* 0x00000005ff057290 */ /* 0x000fc800087fe4ff */
[----:B------:R-:W-:Y:S08]  /*0b80*/  @P0 BRA `(.L_x_45) ;  /* 0xfffffffc00380947 */ /* 0x000ff0000383ffff */
[----:B------:R-:W-:Y:S01]  /*0b90*/  IMAD.MOV.U32 R2, RZ, RZ, R18 ;  /* 0x000000ffff027224 */ /* 0x000fe200078e0012 */
[----:B------:R-:W-:Y:S01]  /*0ba0*/  UIADD3 UR8, UPT, UPT, UR4, 0x1, URZ ;  /* 0x0000000104087890 */ /* 0x000fe2000fffe0ff */
[----:B------:R-:W-:Y:S02]  /*0bb0*/  IMAD.MOV.U32 R3, RZ, RZ, R19 ;  /* 0x000000ffff037224 */ /* 0x000fe400078e0013 */
[----:B------:R-:W-:Y:S02]  /*0bc0*/  IMAD.MOV.U32 R20, RZ, RZ, R24 ;  /* 0x000000ffff147224 */ /* 0x000fe400078e0018 */
[----:B------:R-:W-:-:S07]  /*0bd0*/  IMAD.MOV.U32 R21, RZ, RZ, R25 ;  /* 0x000000ffff157224 */ /* 0x000fce00078e0019 */
.L_x_42:
[----:B------:R-:W4:Y:S02]  /*0be0*/  LDCU UR10, c[0x0][0x390] ;  /* 0x00007200ff0a77ac */ /* 0x000f240008000800 */
[----:B----4-:R-:W-:-:S04]  /*0bf0*/  UIADD3 UR4, UPT, UPT, -UR9, -0x2, UR10 ;  /* 0xfffffffe09047890 */ /* 0x010fc8000fffe10a */
[----:B------:R-:W-:-:S06]  /*0c00*/  UISETP.GE.U32.AND UP0, UPT, UR4, 0x3, UPT ;  /* 0x000000030400788c */ /* 0x000fcc000bf06070 */
[----:B------:R-:W-:-:S13]  /*0c10*/  PLOP3.LUT P0, PT, PT, PT, UP0, 0x80, 0x8 ;  /* 0x000000000008781c */ /* 0x000fda0003f0f008 */
[----:B------:R-:W-:Y:S05]  /*0c20*/  @!P0 EXIT ;  /* 0x000000000000894d */ /* 0x000fea0003800000 */
[----:B------:R-:W4:Y:S01]  /*0c30*/  LDCU.128 UR12, c[0x0][0x380] ;  /* 0x00007000ff0c77ac */ /* 0x000f220008000c00 */
[----:B------:R-:W5:Y:S01]  /*0c40*/  LDCU.64 UR18, c[0x0][0x398] ;  /* 0x00007300ff1277ac */ /* 0x000f620008000a00 */
[----:B------:R-:W-:Y:S01]  /*0c50*/  UMOV UR4, 0x8 ;  /* 0x0000000800047882 */ /* 0x000fe20000000000 */
[----:B------:R-:W-:Y:S01]  /*0c60*/  UMOV UR5, 0x0 ;  /* 0x0000000000057882 */ /* 0x000fe20000000000 */
[----:B------:R-:W-:Y:S02]  /*0c70*/  UIADD3 UR10, UPT, UPT, UR8, -UR10, URZ ;  /* 0x8000000a080a7290 */ /* 0x000fe4000fffe0ff */
[----:B------:R-:W-:-:S04]  /*0c80*/  UIMAD.WIDE.U32 UR4, UR8, 0x4, UR4 ;  /* 0x00000004080478a5 */ /* 0x000fc8000f8e0004 */
[----:B----4-:R-:W-:Y:S02]  /*0c90*/  UIADD3 UR12, UP0, UPT, UR4, UR12, URZ ;  /* 0x0000000c040c7290 */ /* 0x010fe4000ff1e0ff */
[----:B------:R-:W-:Y:S02]  /*0ca0*/  UIADD3 UR6, UP1, UPT, UR4, UR14, URZ ;  /* 0x0000000e04067290 */ /* 0x000fe4000ff3e0ff */
[----:B-----5:R-:W-:Y:S02]  /*0cb0*/  UIADD3 UR11, UP2, UPT, UR4, UR18, URZ ;  /* 0x00000012040b7290 */ /* 0x020fe4000ff5e0ff */
[----:B------:R-:W-:Y:S02]  /*0cc0*/  UIADD3.X UR13, UPT, UPT, UR5, UR13, URZ, UP0, !UPT ;  /* 0x0000000d050d7290 */ /* 0x000fe400087fe4ff */
[----:B------:R-:W-:Y:S02]  /*0cd0*/  UIADD3.X UR7, UPT, UPT, UR5, UR15, URZ, UP1, !UPT ;  /* 0x0000000f05077290 */ /* 0x000fe40008ffe4ff */
[----:B------:R-:W-:-:S12]  /*0ce0*/  UIADD3.X UR9, UPT, UPT, UR5, UR19, URZ, UP2, !UPT ;  /* 0x0000001305097290 */ /* 0x000fd800097fe4ff */
.L_x_54:
[----:B------:R-:W-:Y:S01]  /*0cf0*/  MOV R10, UR6 ;  /* 0x00000006000a7c02 */ /* 0x000fe20008000f00 */
[----:B------:R-:W-:-:S05]  /*0d00*/  IMAD.U32 R11, RZ, RZ, UR7 ;  /* 0x00000007ff0b7e24 */ /* 0x000fca000f8e00ff */
[----:B----4-:R-:W4:Y:S01]  /*0d10*/  LDG.E.CONSTANT R23, desc[UR16][R10.64+-0x8] ;  /* 0xfffff8100a177981 */ /* 0x010f22000c1e9900 */
[----:B------:R-:W-:Y:S01]  /*0d20*/  UMOV UR4, UR12 ;  /* 0x0000000c00047c82 */ /* 0x000fe20008000000 */
[----:B------:R-:W-:Y:S01]  /*0d30*/  UMOV UR5, UR13 ;  /* 0x0000000d00057c82 */ /* 0x000fe20008000000 */
[----:B0-----:R-:W-:Y:S02]  /*0d40*/  IMAD.U32 R8, RZ, RZ, UR4 ;  /* 0x00000004ff087e24 */ /* 0x001fe4000f8e00ff */
[----:B---3--:R-:W-:-:S05]  /*0d50*/  IMAD.U32 R9, RZ, RZ, UR5 ;  /* 0x00000005ff097e24 */ /* 0x008fca000f8e00ff */
[----:B------:R-:W3:Y:S01]  /*0d60*/  LDG.E.CONSTANT R8, desc[UR16][R8.64+-0x8] ;  /* 0xfffff81008087981 */ /* 0x000ee2000c1e9900 */
[----:B------:R-:W-:Y:S01]  /*0d70*/  UMOV UR8, UR11 ;  /* 0x0000000b00087c82 */ /* 0x000fe20008000000 */
[----:B--2-4-:R-:W2:Y:S08]  /*0d80*/  F2F.F64.F32 R4, R23 ;  /* 0x0000001700047310 */ /* 0x014eb00000201800 */
[----:B---3--:R0:W3:Y:S01]  /*0d90*/  F2F.F64.F32 R18, R8 ;  /* 0x0000000800127310 */ /* 0x0080e20000201800 */
        /* <DEDUP_REMOVED lines=23> */
.L_x_47:
[----:B------:R-:W-:-:S11]  /*0f10*/  DFMA R6, R6, R2, R6 ;  /* 0x000000020606722b */ /* 0x000fd60000000006 */
.L_x_46:
[----:B------:R-:W-:Y:S01]  /*0f20*/  IMAD.U32 R8, RZ, RZ, UR6 ;  /* 0x00000006ff087e24 */ /* 0x000fe2000f8e00ff */
[----:B------:R-:W-:Y:S01]  /*0f30*/  MOV R5, UR5 ;  /* 0x0000000500057c02 */ /* 0x000fe20008000f00 */
[----:B------:R-:W-:Y:S02]  /*0f40*/  IMAD.U32 R9, RZ, RZ, UR7 ;  /* 0x00000007ff097e24 */ /* 0x000fe4000f8e00ff */
[----:B------:R-:W-:-:S03]  /*0f50*/  IMAD.U32 R4, RZ, RZ, UR4 ;  /* 0x00000004ff047e24 */ /* 0x000fc6000f8e00ff */
[----:B------:R-:W2:Y:S04]  /*0f60*/  LDG.E.CONSTANT R22, desc[UR16][R8.64+-0x4] ;  /* 0xfffffc1008167981 */ /* 0x000ea8000c1e9900 */
[----:B------:R-:W1:Y:S01]  /*0f70*/  LDG.E.CONSTANT R4, desc[UR16][R4.64+-0x4] ;  /* 0xfffffc1004047981 */ /* 0x000e62000c1e9900 */
[----:B------:R-:W0:Y:S01]  /*0f80*/  F2F.F32.F64 R11, R6 ;  /* 0x00000006000b7310 */ /* 0x000e220000301000 */
[----:B------:R-:W-:Y:S02]  /*0f90*/  IMAD.U32 R2, RZ, RZ, UR8 ;  /* 0x00000008ff027e24 */ /* 0x000fe4000f8e00ff */
[----:B------:R-:W-:-:S05]  /*0fa0*/  IMAD.U32 R3, RZ, RZ, UR9 ;  /* 0x00000009ff037e24 */ /* 0x000fca000f8e00ff */
[----:B0-----:R0:W-:Y:S01]  /*0fb0*/  STG.E desc[UR16][R2.64+-0x8], R11 ;  /* 0xfffff80b02007986 */ /* 0x0011e2000c101910 */
[----:B--2---:R-:W-:Y:S01]  /*0fc0*/  FSETP.GT.AND P0, PT, R23, R22, PT ;  /* 0x000000161700720b */ /* 0x004fe20003f04000 */
[----:B-1----:R0:W1:-:S12]  /*0fd0*/  F2F.F64.F32 R20, R4 ;  /* 0x0000000400147310 */ /* 0x0020580000201800 */
[----:B0-----:R-:W-:Y:S05]  /*0fe0*/  @!P0 BRA `(.L_x_48) ;  /* 0x0000000000588947 */ /* 0x001fea0003800000 */
[----:B------:R-:W0:Y:S01]  /*0ff0*/  MUFU.RCP64H R3, R19 ;  /* 0x0000001300037308 */ /* 0x000e220000001800 */
[----:B------:R-:W-:Y:S01]  /*1000*/  MOV R2, 0x1 ;  /* 0x0000000100027802 */ /* 0x000fe20000000f00 */
[----:B-1----:R-:W-:-:S10]  /*1010*/  DADD R12, -R18, R20 ;  /* 0x00000000120c7229 */ /* 0x002fd40000000114 */
        /* <DEDUP_REMOVED lines=15> */
[----:B------:R-:W-:Y:S05]  /*1110*/  CALL.REL.NOINC `($__internal_1_$__cuda_sm20_div_rn_f64_full) ;  /* 0x0000000400607944 */ /* 0x000fea0003c00000 */
[----:B------:R-:W-:Y:S02]  /*1120*/  IMAD.MOV.U32 R2, RZ, RZ, R26 ;  /* 0x000000ffff027224 */ /* 0x000fe400078e001a */
[----:B------:R-:W-:-:S07]  /*1130*/  IMAD.MOV.U32 R3, RZ, RZ, R27 ;  /* 0x000000ffff037224 */ /* 0x000fce00078e001b */
.L_x_49:
[----:B------:R-:W-:-:S11]  /*1140*/  DFMA R6, R6, R2, R6 ;  /* 0x000000020606722b */ /* 0x000fd60000000006 */
.L_x_48:
[----:B------:R-:W-:Y:S01]  /*1150*/  IMAD.U32 R8, RZ, RZ, UR6 ;  /* 0x00000006ff087e24 */ /* 0x000fe2000f8e00ff */
[----:B------:R-:W-:Y:S01]  /*1160*/  MOV R4, UR4 ;  /* 0x0000000400047c02 */ /* 0x000fe20008000f00 */
[----:B------:R-:W-:Y:S02]  /*1170*/  IMAD.U32 R9, RZ, RZ, UR7 ;  /* 0x00000007ff097e24 */ /* 0x000fe4000f8e00ff */
[----:B------:R-:W-:-:S03]  /*1180*/  IMAD.U32 R5, RZ, RZ, UR5 ;  /* 0x00000005ff057e24 */ /* 0x000fc6000f8e00ff */
[----:B------:R-:W2:Y:S04]  /*1190*/  LDG.E.CONSTANT R23, desc[UR16][R8.64] ;  /* 0x0000001008177981 */ /* 0x000ea8000c1e9900 */
[----:B------:R-:W3:Y:S01]  /*11a0*/  LDG.E.CONSTANT R4, desc[UR16][R4.64] ;  /* 0x0000001004047981 */ /* 0x000ee2000c1e9900 */
[----:B------:R-:W0:Y:S01]  /*11b0*/  F2F.F32.F64 R11, R6 ;  /* 0x00000006000b7310 */ /* 0x000e220000301000 */
[----:B------:R-:W-:Y:S01]  /*11c0*/  IMAD.U32 R2, RZ, RZ, UR8 ;  /* 0x00000008ff027e24 */ /* 0x000fe2000f8e00ff */
[----:B------:R-:W-:-:S05]  /*11d0*/  MOV R3, UR9 ;  /* 0x0000000900037c02 */ /* 0x000fca0008000f00 */
[----:B0-----:R0:W-:Y:S01]  /*11e0*/  STG.E desc[UR16][R2.64+-0x4], R11 ;  /* 0xfffffc0b02007986 */ /* 0x0011e2000c101910 */
[----:B--2---:R-:W-:Y:S01]  /*11f0*/  FSETP.GT.AND P0, PT, R22, R23, PT ;  /* 0x000000171600720b */ /* 0x004fe20003f04000 */
[----:B---3--:R0:W2:-:S12]  /*1200*/  F2F.F64.F32 R18, R4 ;  /* 0x0000000400127310 */ /* 0x0080980000201800 */
[----:B0-----:R-:W-:Y:S05]  /*1210*/  @!P0 BRA `(.L_x_50) ;  /* 0x0000000000588947 */ /* 0x001fea0003800000 */
[----:B-1----:R-:W0:Y:S01]  /*1220*/  MUFU.RCP64H R3, R21 ;  /* 0x0000001500037308 */ /* 0x002e220000001800 */
[----:B------:R-:W-:Y:S01]  /*1230*/  IMAD.MOV.U32 R2, RZ, RZ, 0x1 ;  /* 0x00000001ff027424 */ /* 0x000fe200078e00ff */
[----:B--2---:R-:W-:-:S10]  /*1240*/  DADD R12, -R20, R18 ;  /* 0x00000000140c7229 */ /* 0x004fd40000000112 */
        /* <DEDUP_REMOVED lines=16> */
[----:B------:R-:W-:Y:S01]  /*1350*/  IMAD.MOV.U32 R2, RZ, RZ, R26 ;  /* 0x000000ffff027224 */ /* 0x000fe200078e001a */
[----:B------:R-:W-:-:S07]  /*1360*/  MOV R3, R27 ;  /* 0x0000001b00037202 */ /* 0x000fce0000000f00 */
.L_x_51:
[----:B------:R-:W-:-:S11]  /*1370*/  DFMA R6, R6, R2, R6 ;  /* 0x000000020606722b */ /* 0x000fd60000000006 */
.L_x_50:
[----:B------:R-:W-:Y:S02]  /*1380*/  IMAD.U32 R8, RZ, RZ, UR6 ;  /* 0x00000006ff087e24 */ /* 0x000fe4000f8e00ff */
[----:B------:R-:W-:Y:S02]  /*1390*/  IMAD.U32 R9, RZ, RZ, UR7 ;  /* 0x00000007ff097e24 */ /* 0x000fe4000f8e00ff */
[----:B------:R-:W-:Y:S02]  /*13a0*/  IMAD.U32 R4, RZ, RZ, UR4 ;  /* 0x00000004ff047e24 */ /* 0x000fe4000f8e00ff */
[----:B------:R-:W-:Y:S01]  /*13b0*/  IMAD.U32 R5, RZ, RZ, UR5 ;  /* 0x00000005ff057e24 */ /* 0x000fe2000f8e00ff */
[----:B------:R-:W3:Y:S04]  /*13c0*/  LDG.E.CONSTANT R22, desc[UR16][R8.64+0x4] ;  /* 0x0000041008167981 */ /* 0x000ee8000c1e9900 */
[----:B------:R-:W1:Y:S01]  /*13d0*/  LDG.E.CONSTANT R4, desc[UR16][R4.64+0x4] ;  /* 0x0000041004047981 */ /* 0x000e62000c1e9900 */
[----:B------:R-:W0:Y:S01]  /*13e0*/  F2F.F32.F64 R11, R6 ;  /* 0x00000006000b7310 */ /* 0x000e220000301000 */
[----:B------:R-:W-:Y:S01]  /*13f0*/  MOV R2, UR8 ;  /* 0x0000000800027c02 */ /* 0x000fe20008000f00 */
[----:B------:R-:W-:-:S05]  /*1400*/  IMAD.U32 R3, RZ, RZ, UR9 ;  /* 0x00000009ff037e24 */ /* 0x000fca000f8e00ff */
[----:B0-----:R0:W-:Y:S01]  /*1410*/  STG.E desc[UR16][R2.64], R11 ;  /* 0x0000000b02007986 */ /* 0x0011e2000c101910 */
[----:B---3--:R-:W-:Y:S01]  /*1420*/  FSETP.GT.AND P0, PT, R23, R22, PT ;  /* 0x000000161700720b */ /* 0x008fe20003f04000 */
[----:B-1----:R0:W1:-:S12]  /*1430*/  F2F.F64.F32 R20, R4 ;  /* 0x0000000400147310 */ /* 0x0020580000201800 */
[----:B0-----:R-:W-:Y:S05]  /*1440*/  @!P0 BRA `(.L_x_52) ;  /* 0x0000000000588947 */ /* 0x001fea0003800000 */
[----:B--2---:R-:W0:Y:S01]  /*1450*/  MUFU.RCP64H R3, R19 ;  /* 0x0000001300037308 */ /* 0x004e220000001800 */
[----:B------:R-:W-:Y:S01]  /*1460*/  IMAD.MOV.U32 R2, RZ, RZ, 0x1 ;  /* 0x00000001ff027424 */ /* 0x000fe200078e00ff */
[----:B-1----:R-:W-:-:S10]  /*1470*/  DADD R12, R20, -R18 ;  /* 0x00000000140c7229 */ /* 0x002fd40000000812 */
        /* <DEDUP_REMOVED lines=16> */
[----:B------:R-:W-:Y:S01]  /*1580*/  MOV R2, R26 ;  /* 0x0000001a00027202 */ /* 0x000fe20000000f00 */
[----:B------:R-:W-:-:S07]  /*1590*/  IMAD.MOV.U32 R3, RZ, RZ, R27 ;  /* 0x000000ffff037224 */ /* 0x000fce00078e001b */
.L_x_53:
[----:B------:R-:W-:-:S11]  /*15a0*/  DFMA R6, R6, R2, R6 ;  /* 0x000000020606722b */ /* 0x000fd60000000006 */
.L_x_52:
[----:B------:R-:W0:Y:S01]  /*15b0*/  F2F.F32.F64 R9, R6 ;  /* 0x0000000600097310 */ /* 0x000e220000301000 */
[----:B------:R-:W-:Y:S01]  /*15c0*/  IMAD.U32 R4, RZ, RZ, UR8 ;  /* 0x00000008ff047e24 */ /* 0x000fe2000f8e00ff */
[----:B------:R-:W-:Y:S01]  /*15d0*/  UIADD3 UR12, UP0, UPT, UR4, 0x10, URZ ;  /* 0x00000010040c7890 */ /* 0x000fe2000ff1e0ff */
[----:B------:R-:W-:Y:S01]  /*15e0*/  IMAD.U32 R5, RZ, RZ, UR9 ;  /* 0x00000009ff057e24 */ /* 0x000fe2000f8e00ff */
[----:B------:R-:W-:Y:S02]  /*15f0*/  UIADD3 UR10, UPT, UPT, UR10, 0x4, URZ ;  /* 0x000000040a0a7890 */ /* 0x000fe4000fffe0ff */
[----:B------:R-:W-:Y:S02]  /*1600*/  UIADD3.X UR13, UPT, UPT, URZ, UR5, URZ, UP0, !UPT ;  /* 0x00000005ff0d7290 */ /* 0x000fe400087fe4ff */
[----:B------:R4:W3:Y:S01]  /*1610*/  F2F.F64.F32 R2, R22 ;  /* 0x0000001600027310 */ /* 0x0008e20000201800 */
[----:B------:R-:W-:Y:S02]  /*1620*/  UISETP.NE.AND UP0, UPT, UR10, URZ, UPT ;  /* 0x000000ff0a00728c */ /* 0x000fe4000bf05270 */
[----:B------:R-:W-:-:S02]  /*1630*/  UIADD3 UR6, UP1, UPT, UR6, 0x10, URZ ;  /* 0x0000001006067890 */ /* 0x000fc4000ff3e0ff */
[----:B------:R-:W-:Y:S01]  /*1640*/  UIADD3 UR11, UP2, UPT, UR8, 0x10, URZ ;  /* 0x00000010080b7890 */ /* 0x000fe2000ff5e0ff */
[----:B0-----:R4:W-:Y:S01]  /*1650*/  STG.E desc[UR16][R4.64+0x4], R9 ;  /* 0x0000040904007986 */ /* 0x0019e2000c101910 */
[----:B------:R-:W-:Y:S02]  /*1660*/  UIADD3.X UR7, UPT, UPT, URZ, UR7, URZ, UP1, !UPT ;  /* 0x00000007ff077290 */ /* 0x000fe40008ffe4ff */
[----:B------:R-:W-:Y:S01]  /*1670*/  UIADD3.X UR9, UPT, UPT, URZ, UR9, URZ, UP2, !UPT ;  /* 0x00000009ff097290 */ /* 0x000fe200097fe4ff */
[----:B------:R-:W-:Y:S11]  /*1680*/  BRA.U UP0, `(.L_x_54) ;  /* 0xfffffff500987547 */ /* 0x000ff6000b83ffff */
[----:B------:R-:W-:Y:S05]  /*1690*/  EXIT ;  /* 0x000000000000794d */ /* 0x000fea0003800000 */
        .weak           $__internal_1_$__cuda_sm20_div_rn_f64_full
        .type           $__internal_1_$__cuda_sm20_div_rn_f64_full,@function
        .size           $__internal_1_$__cuda_sm20_div_rn_f64_full,(.L_x_62 - $__internal_1_$__cuda_sm20_div_rn_f64_full)
$__internal_1_$__cuda_sm20_div_rn_f64_full:
[C---:B------:R-:W-:Y:S01]  /*16a0*/  FSETP.GEU.AND P0, PT, |R11|.reuse, 1.469367938527859385e-39, PT ;  /* 0x001000000b00780b */ /* 0x040fe20003f0e200 */
[----:B------:R-:W-:Y:S01]  /*16b0*/  IMAD.MOV.U32 R14, RZ, RZ, R12 ;  /* 0x000000ffff0e7224 */ /* 0x000fe200078e000c */
[----:B------:R-:W-:Y:S02]  /*16c0*/  LOP3.LUT R8, R11, 0x800fffff, RZ, 0xc0, !PT ;  /* 0x800fffff0b087812 */ /* 0x000fe400078ec0ff */
[----:B------:R-:W-:Y:S02]  /*16d0*/  MOV R2, 0x1 ;  /* 0x0000000100027802 */ /* 0x000fe40000000f00 */
[----:B------:R-:W-:Y:S01]  /*16e0*/  LOP3.LUT R9, R8, 0x3ff00000, RZ, 0xfc, !PT ;  /* 0x3ff0000008097812 */ /* 0x000fe200078efcff */
[----:B------:R-:W-:Y:S01]  /*16f0*/  IMAD.MOV.U32 R8, RZ, RZ, R10 ;  /* 0x000000ffff087224 */ /* 0x000fe200078e000a */
[----:B------:R-:W-:-:S05]  /*1700*/  LOP3.LUT R5, R13, 0x7ff00000, RZ, 0xc0, !PT ;  /* 0x7ff000000d057812 */ /* 0x000fca00078ec0ff */
[----:B------:R-:W-:-:S06]  /*1710*/  @!P0 DMUL R8, R10, 8.98846567431157953865e+307 ;  /* 0x7fe000000a088828 */ /* 0x000fcc0000000000 */
[----:B------:R-:W0:Y:S02]  /*1720*/  MUFU.RCP64H R3, R9 ;  /* 0x0000000900037308 */ /* 0x000e240000001800 */
[----:B0-----:R-:W-:-:S08]  /*1730*/  DFMA R26, R2, -R8, 1 ;  /* 0x3ff00000021a742b */ /* 0x001fd00000000808 */
[----:B------:R-:W-:-:S08]  /*1740*/  DFMA R26, R26, R26, R26 ;  /* 0x0000001a1a1a722b */ /* 0x000fd0000000001a */
[----:B------:R-:W-:Y:S01]  /*1750*/  DFMA R26, R2, R26, R2 ;  /* 0x0000001a021a722b */ /* 0x000fe20000000002 */
[----:B------:R-:W-:Y:S01]  /*1760*/  LOP3.LUT R2, R11, 0x7ff00000, RZ, 0xc0, !PT ;  /* 0x7ff000000b027812 */ /* 0x000fe200078ec0ff */
[----:B------:R-:W-:-:S03]  /*1770*/  IMAD.MOV.U32 R3, RZ, RZ, 0x1ca00000 ;  /* 0x1ca00000ff037424 */ /* 0x000fc600078e00ff */
[----:B------:R-:W-:-:S03]  /*1780*/  ISETP.GE.U32.AND P1, PT, R5, R2, PT ;  /* 0x000000020500720c */ /* 0x000fc60003f26070 */
[----:B------:R-:W-:Y:S01]  /*1790*/  DFMA R16, R26, -R8, 1 ;  /* 0x3ff000001a10742b */ /* 0x000fe20000000808 */
[----:B------:R-:W-:Y:S02]  /*17a0*/  SEL R15, R3, 0x63400000, !P1 ;  /* 0x63400000030f7807 */ /* 0x000fe40004800000 */
[----:B------:R-:W-:Y:S02]  /*17b0*/  FSETP.GEU.AND P1, PT, |R13|, 1.469367938527859385e-39, PT ;  /* 0x001000000d00780b */ /* 0x000fe40003f2e200 */
[----:B------:R-:W-:-:S03]  /*17c0*/  LOP3.LUT R15, R15, 0x800fffff, R13, 0xf8, !PT ;  /* 0x800fffff0f0f7812 */ /* 0x000fc600078ef80d */
[----:B------:R-:W-:-:S08]  /*17d0*/  DFMA R16, R26, R16, R26 ;  /* 0x000000101a10722b */ /* 0x000fd0000000001a */
[----:B------:R-:W-:Y:S05]  /*17e0*/  @P1 BRA `(.L_x_55) ;  /* 0x0000000000201947 */ /* 0x000fea0003800000 */
[----:B------:R-:W-:-:S04]  /*17f0*/  LOP3.LUT R4, R11, 0x7ff00000, RZ, 0xc0, !PT ;  /* 0x7ff000000b047812 */ /* 0x000fc800078ec0ff */
[----:B------:R-:W-:Y:S01]  /*1800*/  ISETP.GE.U32.AND P1, PT, R5, R4, PT ;  /* 0x000000040500720c */ /* 0x000fe20003f26070 */
[----:B------:R-:W-:-:S03]  /*1810*/  IMAD.MOV.U32 R4, RZ, RZ, RZ ;  /* 0x000000ffff047224 */ /* 0x000fc600078e00ff */
[----:B------:R-:W-:-:S04]  /*1820*/  SEL R3, R3, 0x63400000, !P1 ;  /* 0x6340000003037807 */ /* 0x000fc80004800000 */
[----:B------:R-:W-:-:S04]  /*1830*/  LOP3.LUT R3, R3, 0x80000000, R13, 0xf8, !PT ;  /* 0x8000000003037812 */ /* 0x000fc800078ef80d */
[----:B------:R-:W-:-:S06]  /*1840*/  LOP3.LUT R5, R3, 0x100000, RZ, 0xfc, !PT ;  /* 0x0010000003057812 */ /* 0x000fcc00078efcff */
[----:B------:R-:W-:-:S10]  /*1850*/  DFMA R14, R14, 2, -R4 ;  /* 0x400000000e0e782b */ /* 0x000fd40000000804 */
[----:B------:R-:W-:-:S07]  /*1860*/  LOP3.LUT R5, R15, 0x7ff00000, RZ, 0xc0, !PT ;  /* 0x7ff000000f057812 */ /* 0x000fce00078ec0ff */
.L_x_55:
[----:B------:R-:W-:Y:S01]  /*1870*/  VIADD R3, R5, 0xffffffff ;  /* 0xffffffff05037836 */ /* 0x000fe20000000000 */
[----:B------:R-:W-:Y:S01]  /*1880*/  @!P0 LOP3.LUT R2, R9, 0x7ff00000, RZ, 0xc0, !PT ;  /* 0x7ff0000009028812 */ /* 0x000fe200078ec0ff */
[----:B------:R-:W-:-:S03]  /*1890*/  DMUL R26, R16, R14 ;  /* 0x0000000e101a7228 */ /* 0x000fc60000000000 */
[----:B------:R-:W-:Y:S02]  /*18a0*/  ISETP.GT.U32.AND P0, PT, R3, 0x7feffffe, PT ;  /* 0x7feffffe0300780c */ /* 0x000fe40003f04070 */
[----:B------:R-:W-:-:S03]  /*18b0*/  IADD3 R3, PT, PT, R2, -0x1, RZ ;  /* 0xffffffff02037810 */ /* 0x000fc60007ffe0ff */
[----:B------:R-:W-:Y:S01]  /*18c0*/  DFMA R28, R26, -R8, R14 ;  /* 0x800000081a1c722b */ /* 0x000fe2000000000e */
[----:B------:R-:W-:-:S07]  /*18d0*/  ISETP.GT.U32.OR P0, PT, R3, 0x7feffffe, P0 ;  /* 0x7feffffe0300780c */ /* 0x000fce0000704470 */
[----:B------:R-:W-:-:S06]  /*18e0*/  DFMA R16, R16, R28, R26 ;  /* 0x0000001c1010722b */ /* 0x000fcc000000001a */
[----:B------:R-:W-:Y:S05]  /*18f0*/  @P0 BRA `(.L_x_56) ;  /* 0x0000000000740947 */ /* 0x000fea0003800000 */
[----:B------:R-:W-:Y:S01]  /*1900*/  LOP3.LUT R12, R13, 0x7ff00000, RZ, 0xc0, !PT ;  /* 0x7ff000000d0c7812 */ /* 0x000fe200078ec0ff */
[----:B------:R-:W-:Y:S01]  /*1910*/  IMAD.MOV.U32 R2, RZ, RZ, 0x1ca00000 ;  /* 0x1ca00000ff027424 */ /* 0x000fe200078e00ff */
[----:B------:R-:W-:-:S04]  /*1920*/  LOP3.LUT R3, R11, 0x7ff00000, RZ, 0xc0, !PT ;  /* 0x7ff000000b037812 */ /* 0x000fc800078ec0ff */
[CC--:B------:R-:W-:Y:S02]  /*1930*/  VIADDMNMX R4, R12.reuse, -R3.reuse, 0xb9600000, !PT ;  /* 0xb96000000c047446 */ /* 0x0c0fe40007800903 */
[----:B------:R-:W-:Y:S02]  /*1940*/  ISETP.GE.U32.AND P0, PT, R12, R3, PT ;  /* 0x000000030c00720c */ /* 0x000fe40003f06070 */
[----:B------:R-:W-:Y:S02]  /*1950*/  VIMNMX R4, PT, PT, R4, 0x46a00000, PT ;  /* 0x46a0000004047848 */ /* 0x000fe40003fe0100 */
[----:B------:R-:W-:-:S05]  /*1960*/  SEL R3, R2, 0x63400000, !P0 ;  /* 0x6340000002037807 */ /* 0x000fca0004000000 */
[----:B------:R-:W-:Y:S02]  /*1970*/  IMAD.IADD R3, R4, 0x1, -R3 ;  /* 0x0000000104037824 */ /* 0x000fe400078e0a03 */
[----:B------:R-:W-:Y:S02]  /*1980*/  IMAD.MOV.U32 R4, RZ, RZ, RZ ;  /* 0x000000ffff047224 */ /* 0x000fe400078e00ff */
[----:B------:R-:W-:-:S06]  /*1990*/  VIADD R5, R3, 0x7fe00000 ;  /* 0x7fe0000003057836 */ /* 0x000fcc0000000000 */
[----:B------:R-:W-:-:S10]  /*19a0*/  DMUL R26, R16, R4 ;  /* 0x00000004101a7228 */ /* 0x000fd40000000000 */
[----:B------:R-:W-:-:S13]  /*19b0*/  FSETP.GTU.AND P0, PT, |R27|, 1.469367938527859385e-39, PT ;  /* 0x001000001b00780b */ /* 0x000fda0003f0c200 */
[----:B------:R-:W-:Y:S05]  /*19c0*/  @P0 BRA `(.L_x_57) ;  /* 0x0000000000940947 */ /* 0x000fea0003800000 */
[----:B------:R-:W-:-:S06]  /*19d0*/  DFMA R8, R16, -R8, R14 ;  /* 0x800000081008722b */ /* 0x000fcc000000000e */
[----:B------:R-:W-:-:S04]  /*19e0*/  MOV R8, RZ ;  /* 0x000000ff00087202 */ /* 0x000fc80000000f00 */
[C---:B------:R-:W-:Y:S02]  /*19f0*/  FSETP.NEU.AND P0, PT, R9.reuse, RZ, PT ;  /* 0x000000ff0900720b */ /* 0x040fe40003f0d000 */
[----:B------:R-:W-:-:S04]  /*1a00*/  LOP3.LUT R11, R9, 0x80000000, R11, 0x48, !PT ;  /* 0x80000000090b7812 */ /* 0x000fc800078e480b */
[----:B------:R-:W-:-:S07]  /*1a10*/  LOP3.LUT R9, R11, R5, RZ, 0xfc, !PT ;  /* 0x000000050b097212 */ /* 0x000fce00078efcff */
[----:B------:R-:W-:Y:S05]  /*1a20*/  @!P0 BRA `(.L_x_57) ;  /* 0x00000000007c8947 */ /* 0x000fea0003800000 */
[----:B------:R-:W-:Y:S01]  /*1a30*/  IMAD.MOV R5, RZ, RZ, -R3 ;  /* 0x000000ffff057224 */ /* 0x000fe200078e0a03 */
[----:B------:R-:W-:Y:S01]  /*1a40*/  DMUL.RP R8, R16, R8 ;  /* 0x0000000810087228 */ /* 0x000fe20000008000 */
[----:B------:R-:W-:Y:S01]  /*1a50*/  IMAD.MOV.U32 R4, RZ, RZ, RZ ;  /* 0x000000ffff047224 */ /* 0x000fe200078e00ff */
[----:B------:R-:W-:-:S05]  /*1a60*/  IADD3 R3, PT, PT, -R3, -0x43300000, RZ ;  /* 0xbcd0000003037810 */ /* 0x000fca0007ffe1ff */
[----:B------:R-:W-:-:S03]  /*1a70*/  DFMA R4, R26, -R4, R16 ;  /* 0x800000041a04722b */ /* 0x000fc60000000010 */
[----:B------:R-:W-:-:S07]  /*1a80*/  LOP3.LUT R11, R9, R11, RZ, 0x3c, !PT ;  /* 0x0000000b090b7212 */ /* 0x000fce00078e3cff */
[----:B------:R-:W-:-:S04]  /*1a90*/  FSETP.NEU.AND P0, PT, |R5|, R3, PT ;  /* 0x000000030500720b */ /* 0x000fc80003f0d200 */
[----:B------:R-:W-:Y:S02]  /*1aa0*/  FSEL R26, R8, R26, !P0 ;  /* 0x0000001a081a7208 */ /* 0x000fe40004000000 */
[----:B------:R-:W-:Y:S01]  /*1ab0*/  FSEL R27, R11, R27, !P0 ;  /* 0x0000001b0b1b7208 */ /* 0x000fe20004000000 */
[----:B------:R-:W-:Y:S06]  /*1ac0*/  BRA `(.L_x_57) ;  /* 0x0000000000547947 */ /* 0x000fec0003800000 */
.L_x_56:
        /* <DEDUP_REMOVED lines=11> */
[----:B------:R-:W-:Y:S02]  /*1b80*/  @P0 LOP3.LUT R2, R27, 0x7ff00000, RZ, 0xfc, !PT ;  /* 0x7ff000001b020812 */ /* 0x000fe400078efcff */
[----:B------:R-:W-:Y:S01]  /*1b90*/  @!P0 MOV R26, RZ ;  /* 0x000000ff001a8202 */ /* 0x000fe20000000f00 */
[----:B------:R-:W-:Y:S02]  /*1ba0*/  @P0 IMAD.MOV.U32 R26, RZ, RZ, RZ ;  /* 0x000000ffff1a0224 */ /* 0x000fe400078e00ff */
[----:B------:R-:W-:Y:S01]  /*1bb0*/  @P0 IMAD.MOV.U32 R27, RZ, RZ, R2 ;  /* 0x000000ffff1b0224 */ /* 0x000fe200078e0002 */
[----:B------:R-:W-:Y:S06]  /*1bc0*/  BRA `(.L_x_57) ;  /* 0x0000000000147947 */ /* 0x000fec0003800000 */
.L_x_59:
[----:B------:R-:W-:Y:S01]  /*1bd0*/  LOP3.LUT R27, R11, 0x80000, RZ, 0xfc, !PT ;  /* 0x000800000b1b7812 */ /* 0x000fe200078efcff */
[----:B------:R-:W-:Y:S01]  /*1be0*/  IMAD.MOV.U32 R26, RZ, RZ, R10 ;  /* 0x000000ffff1a7224 */ /* 0x000fe200078e000a */
[----:B------:R-:W-:Y:S06]  /*1bf0*/  BRA `(.L_x_57) ;  /* 0x0000000000087947 */ /* 0x000fec0003800000 */
.L_x_58:
[----:B------:R-:W-:Y:S02]  /*1c00*/  LOP3.LUT R27, R13, 0x80000, RZ, 0xfc, !PT ;  /* 0x000800000d1b7812 */ /* 0x000fe400078efcff */
[----:B------:R-:W-:-:S07]  /*1c10*/  MOV R26, R12 ;  /* 0x0000000c001a7202 */ /* 0x000fce0000000f00 */
.L_x_57:
[----:B------:R-:W-:Y:S02]  /*1c20*/  IMAD.MOV.U32 R2, RZ, RZ, R0 ;  /* 0x000000ffff027224 */ /* 0x000fe400078e0000 */
[----:B------:R-:W-:-:S04]  /*1c30*/  IMAD.MOV.U32 R3, RZ, RZ, 0x0 ;  /* 0x00000000ff037424 */ /* 0x000fc800078e00ff */
[----:B------:R-:W-:Y:S05]  /*1c40*/  RET.REL.NODEC R2 `(nvi_batch_f32) ;  /* 0xffffffe002ec7950 */ /* 0x000fea0003c3ffff */
.L_x_60:
        /* <DEDUP_REMOVED lines=11> */
.L_x_62:


//--------------------- .nv.shared.reserved.0     --------------------------
	.section	.nv.shared.reserved.0,"aw",@nobits
	.weak		__nv_reservedSMEM_offset_0_alias
	.size		__nv_reservedSMEM_offset_0_alias, 0, 64
	.other		__nv_reservedSMEM_offset_0_alias,@"STO_CUDA_RESERVED_SHARED STV_DEFAULT"
__nv_reservedSMEM_offset_0_alias:
	.zero		0
	.zero		64


//--------------------- .nv.constant0.nvi_many_series_one_param_f32 --------------------------
	.section	.nv.constant0.nvi_many_series_one_param_f32,"a",@progbits
	.sectionflags	@""
	.align	4
.nv.constant0.nvi_many_series_one_param_f32:
	.zero		936


//--------------------- .nv.constant0.nvi_batch_f32 --------------------------
	.section	.nv.constant0.nvi_batch_f32,"a",@progbits
	.sectionflags	@""
	.align	4
.nv.constant0.nvi_batch_f32:
	.zero		928


//--------------------- SYMBOLS --------------------------

	.type		.nv.reservedSmem.offset0,@object
	.size		.nv.reservedSmem.offset0,0x4
